//
// Generated by NVIDIA NVVM Compiler
//
// Compiler Build ID: CL-36424714
// Cuda compilation tools, release 13.0, V13.0.88
// Based on NVVM 20.0.0
//

.version 9.0
.target sm_100
.address_size 64

	// .globl	cudaComputeAutocor
// _ZZ18cudaComputeAutocorE6shared has been demoted
// _ZZ14cudaComputeLPCE6shared has been demoted
// _ZZ18cudaEncodeResidualE6shared has been demoted

.visible .entry cudaComputeAutocor(
	.param .u64 .ptr .align 1 cudaComputeAutocor_param_0,
	.param .u64 .ptr .align 1 cudaComputeAutocor_param_1,
	.param .u64 .ptr .align 1 cudaComputeAutocor_param_2,
	.param .u64 .ptr .align 1 cudaComputeAutocor_param_3,
	.param .u32 cudaComputeAutocor_param_4,
	.param .u32 cudaComputeAutocor_param_5,
	.param .u32 cudaComputeAutocor_param_6
)
{
	.reg .pred 	%p<23>;
	.reg .b32 	%r<58>;
	.reg .b32 	%f<103>;
	.reg .b64 	%rd<23>;
	// demoted variable
	.shared .align 4 .b8 _ZZ18cudaComputeAutocorE6shared[3212];
	ld.param.u64 	%rd3, [cudaComputeAutocor_param_0];
	ld.param.u64 	%rd5, [cudaComputeAutocor_param_1];
	ld.param.u64 	%rd6, [cudaComputeAutocor_param_2];
	ld.param.u64 	%rd4, [cudaComputeAutocor_param_3];
	ld.param.u32 	%r18, [cudaComputeAutocor_param_4];
	ld.param.u32 	%r19, [cudaComputeAutocor_param_5];
	ld.param.u32 	%r20, [cudaComputeAutocor_param_6];
	cvta.to.global.u64 	%rd1, %rd6;
	cvta.to.global.u64 	%rd2, %rd5;
	mov.u32 	%r1, %tid.x;
	add.s32 	%r2, %r1, 256;
	setp.gt.u32 	%p1, %r1, 1;
	shl.b32 	%r21, %r1, 2;
	mov.u32 	%r56, _ZZ18cudaComputeAutocorE6shared;
	add.s32 	%r23, %r56, %r21;
	add.s32 	%r3, %r23, 3204;
	@%p1 bra 	$L__BB0_2;
	cvta.to.global.u64 	%rd7, %rd4;
	mov.u32 	%r24, %ctaid.y;
	mul.wide.u32 	%rd8, %r24, 8;
	add.s64 	%rd9, %rd7, %rd8;
	mul.wide.u32 	%rd10, %r1, 4;
	add.s64 	%rd11, %rd9, %rd10;
	ld.global.u32 	%r25, [%rd11];
	st.shared.u32 	[%r3], %r25;
$L__BB0_2:
	bar.sync 	0;
	mov.u32 	%r4, %ctaid.x;
	mul.lo.s32 	%r5, %r20, %r4;
	add.s32 	%r26, %r18, %r5;
	sub.s32 	%r27, %r19, %r26;
	min.s32 	%r6, %r27, %r20;
	add.s32 	%r7, %r6, %r18;
	setp.ge.s32 	%p2, %r1, %r7;
	mov.f32 	%f101, 0f00000000;
	@%p2 bra 	$L__BB0_4;
	ld.shared.u32 	%r28, [_ZZ18cudaComputeAutocorE6shared+3204];
	add.s32 	%r29, %r5, %r1;
	add.s32 	%r30, %r29, %r28;
	mul.wide.s32 	%rd12, %r30, 4;
	add.s64 	%rd13, %rd2, %rd12;
	ld.global.u32 	%r31, [%rd13];
	cvt.rn.f32.s32 	%f8, %r31;
	ld.shared.u32 	%r32, [_ZZ18cudaComputeAutocorE6shared+3208];
	add.s32 	%r33, %r29, %r32;
	mul.wide.s32 	%rd14, %r33, 4;
	add.s64 	%rd15, %rd1, %rd14;
	ld.global.f32 	%f9, [%rd15];
	mul.f32 	%f101, %f9, %f8;
$L__BB0_4:
	add.s32 	%r8, %r3, -3204;
	st.shared.f32 	[%r3+-3204], %f101;
	setp.ge.s32 	%p3, %r2, %r7;
	mov.f32 	%f102, 0f00000000;
	@%p3 bra 	$L__BB0_6;
	ld.shared.u32 	%r34, [_ZZ18cudaComputeAutocorE6shared+3204];
	add.s32 	%r35, %r5, %r2;
	add.s32 	%r36, %r35, %r34;
	mul.wide.s32 	%rd16, %r36, 4;
	add.s64 	%rd17, %rd2, %rd16;
	ld.global.u32 	%r37, [%rd17];
	cvt.rn.f32.s32 	%f11, %r37;
	ld.shared.u32 	%r38, [_ZZ18cudaComputeAutocorE6shared+3208];
	add.s32 	%r39, %r35, %r38;
	mul.wide.s32 	%rd18, %r39, 4;
	add.s64 	%rd19, %rd1, %rd18;
	ld.global.f32 	%f12, [%rd19];
	mul.f32 	%f102, %f12, %f11;
$L__BB0_6:
	st.shared.f32 	[%r3+-2180], %f102;
	bar.sync 	0;
	setp.lt.s32 	%p4, %r18, 0;
	@%p4 bra 	$L__BB0_36;
	setp.lt.s32 	%p5, %r1, %r6;
	selp.f32 	%f5, 0f3F800000, 0f00000000, %p5;
	setp.lt.s32 	%p6, %r2, %r6;
	selp.f32 	%f6, 0f3F800000, 0f00000000, %p6;
	setp.eq.s32 	%p7, %r18, 0;
	mov.b32 	%r57, 0;
	@%p7 bra 	$L__BB0_26;
	add.s32 	%r42, %r18, 1;
	and.b32  	%r57, %r42, -2;
	neg.s32 	%r55, %r57;
	add.s32 	%r11, %r21, 1024;
$L__BB0_9:
	setp.gt.u32 	%p8, %r1, 127;
	ld.shared.f32 	%f13, [%r3+-3204];
	mul.f32 	%f14, %f13, %f5;
	add.s32 	%r14, %r56, %r11;
	ld.shared.f32 	%f15, [%r14+-1024];
	ld.shared.f32 	%f16, [%r3+-2180];
	mul.f32 	%f17, %f16, %f6;
	ld.shared.f32 	%f18, [%r14];
	mul.f32 	%f19, %f17, %f18;
	fma.rn.f32 	%f20, %f14, %f15, %f19;
	st.shared.f32 	[%r3+-1156], %f20;
	bar.sync 	0;
	@%p8 bra 	$L__BB0_11;
	ld.shared.f32 	%f21, [%r3+-644];
	ld.shared.f32 	%f22, [%r3+-1156];
	add.f32 	%f23, %f21, %f22;
	st.shared.f32 	[%r3+-1156], %f23;
$L__BB0_11:
	setp.gt.u32 	%p9, %r1, 63;
	bar.sync 	0;
	@%p9 bra 	$L__BB0_13;
	ld.shared.f32 	%f24, [%r3+-900];
	ld.shared.f32 	%f25, [%r3+-1156];
	add.f32 	%f26, %f24, %f25;
	st.shared.f32 	[%r3+-1156], %f26;
$L__BB0_13:
	setp.gt.u32 	%p10, %r1, 31;
	bar.sync 	0;
	@%p10 bra 	$L__BB0_15;
	ld.shared.f32 	%f27, [%r3+-1028];
	ld.shared.f32 	%f28, [%r3+-1156];
	add.f32 	%f29, %f27, %f28;
	st.shared.f32 	[%r3+-1156], %f29;
$L__BB0_15:
	setp.ne.s32 	%p11, %r1, 0;
	bar.sync 	0;
	ld.shared.f32 	%f30, [%r3+-1092];
	ld.shared.f32 	%f31, [%r3+-1156];
	add.f32 	%f32, %f30, %f31;
	ld.shared.f32 	%f33, [%r3+-1124];
	add.f32 	%f34, %f32, %f33;
	ld.shared.f32 	%f35, [%r3+-1140];
	add.f32 	%f36, %f34, %f35;
	ld.shared.f32 	%f37, [%r3+-1148];
	add.f32 	%f38, %f36, %f37;
	st.shared.f32 	[%r3+-1156], %f38;
	@%p11 bra 	$L__BB0_17;
	ld.shared.f32 	%f39, [_ZZ18cudaComputeAutocorE6shared+2048];
	ld.shared.f32 	%f40, [_ZZ18cudaComputeAutocorE6shared+2052];
	add.f32 	%f41, %f39, %f40;
	st.shared.f32 	[%r56+3072], %f41;
$L__BB0_17:
	setp.gt.u32 	%p12, %r1, 127;
	bar.sync 	0;
	ld.shared.f32 	%f42, [%r3+-3204];
	mul.f32 	%f43, %f42, %f5;
	ld.shared.f32 	%f44, [%r14+-1020];
	ld.shared.f32 	%f45, [%r3+-2180];
	mul.f32 	%f46, %f45, %f6;
	ld.shared.f32 	%f47, [%r14+4];
	mul.f32 	%f48, %f46, %f47;
	fma.rn.f32 	%f49, %f43, %f44, %f48;
	st.shared.f32 	[%r3+-1156], %f49;
	bar.sync 	0;
	@%p12 bra 	$L__BB0_19;
	ld.shared.f32 	%f50, [%r3+-644];
	ld.shared.f32 	%f51, [%r3+-1156];
	add.f32 	%f52, %f50, %f51;
	st.shared.f32 	[%r3+-1156], %f52;
$L__BB0_19:
	setp.gt.u32 	%p13, %r1, 63;
	bar.sync 	0;
	@%p13 bra 	$L__BB0_21;
	ld.shared.f32 	%f53, [%r3+-900];
	ld.shared.f32 	%f54, [%r3+-1156];
	add.f32 	%f55, %f53, %f54;
	st.shared.f32 	[%r3+-1156], %f55;
$L__BB0_21:
	setp.gt.u32 	%p14, %r1, 31;
	bar.sync 	0;
	@%p14 bra 	$L__BB0_23;
	ld.shared.f32 	%f56, [%r3+-1028];
	ld.shared.f32 	%f57, [%r3+-1156];
	add.f32 	%f58, %f56, %f57;
	st.shared.f32 	[%r3+-1156], %f58;
$L__BB0_23:
	setp.ne.s32 	%p15, %r1, 0;
	bar.sync 	0;
	ld.shared.f32 	%f59, [%r3+-1092];
	ld.shared.f32 	%f60, [%r3+-1156];
	add.f32 	%f61, %f59, %f60;
	ld.shared.f32 	%f62, [%r3+-1124];
	add.f32 	%f63, %f61, %f62;
	ld.shared.f32 	%f64, [%r3+-1140];
	add.f32 	%f65, %f63, %f64;
	ld.shared.f32 	%f66, [%r3+-1148];
	add.f32 	%f67, %f65, %f66;
	st.shared.f32 	[%r3+-1156], %f67;
	@%p15 bra 	$L__BB0_25;
	ld.shared.f32 	%f68, [_ZZ18cudaComputeAutocorE6shared+2048];
	ld.shared.f32 	%f69, [_ZZ18cudaComputeAutocorE6shared+2052];
	add.f32 	%f70, %f68, %f69;
	st.shared.f32 	[%r56+3076], %f70;
$L__BB0_25:
	bar.sync 	0;
	add.s32 	%r56, %r56, 8;
	add.s32 	%r55, %r55, 2;
	setp.ne.s32 	%p16, %r55, 0;
	@%p16 bra 	$L__BB0_9;
$L__BB0_26:
	and.b32  	%r44, %r18, 1;
	setp.eq.b32 	%p17, %r44, 1;
	@%p17 bra 	$L__BB0_36;
	setp.gt.u32 	%p18, %r1, 127;
	ld.shared.f32 	%f71, [%r3+-3204];
	mul.f32 	%f72, %f71, %f5;
	shl.b32 	%r45, %r57, 2;
	add.s32 	%r46, %r8, %r45;
	ld.shared.f32 	%f73, [%r46];
	ld.shared.f32 	%f74, [%r3+-2180];
	mul.f32 	%f75, %f74, %f6;
	ld.shared.f32 	%f76, [%r46+1024];
	mul.f32 	%f77, %f75, %f76;
	fma.rn.f32 	%f78, %f72, %f73, %f77;
	st.shared.f32 	[%r3+-1156], %f78;
	bar.sync 	0;
	@%p18 bra 	$L__BB0_29;
	ld.shared.f32 	%f79, [%r3+-644];
	ld.shared.f32 	%f80, [%r3+-1156];
	add.f32 	%f81, %f79, %f80;
	st.shared.f32 	[%r3+-1156], %f81;
$L__BB0_29:
	setp.gt.u32 	%p19, %r1, 63;
	bar.sync 	0;
	@%p19 bra 	$L__BB0_31;
	ld.shared.f32 	%f82, [%r3+-900];
	ld.shared.f32 	%f83, [%r3+-1156];
	add.f32 	%f84, %f82, %f83;
	st.shared.f32 	[%r3+-1156], %f84;
$L__BB0_31:
	setp.gt.u32 	%p20, %r1, 31;
	bar.sync 	0;
	@%p20 bra 	$L__BB0_33;
	ld.shared.f32 	%f85, [%r3+-1028];
	ld.shared.f32 	%f86, [%r3+-1156];
	add.f32 	%f87, %f85, %f86;
	st.shared.f32 	[%r3+-1156], %f87;
$L__BB0_33:
	setp.ne.s32 	%p21, %r1, 0;
	bar.sync 	0;
	ld.shared.f32 	%f88, [%r3+-1092];
	ld.shared.f32 	%f89, [%r3+-1156];
	add.f32 	%f90, %f88, %f89;
	ld.shared.f32 	%f91, [%r3+-1124];
	add.f32 	%f92, %f90, %f91;
	ld.shared.f32 	%f93, [%r3+-1140];
	add.f32 	%f94, %f92, %f93;
	ld.shared.f32 	%f95, [%r3+-1148];
	add.f32 	%f96, %f94, %f95;
	st.shared.f32 	[%r3+-1156], %f96;
	@%p21 bra 	$L__BB0_35;
	mov.u32 	%r47, _ZZ18cudaComputeAutocorE6shared;
	ld.shared.f32 	%f97, [_ZZ18cudaComputeAutocorE6shared+2048];
	ld.shared.f32 	%f98, [_ZZ18cudaComputeAutocorE6shared+2052];
	add.f32 	%f99, %f97, %f98;
	add.s32 	%r49, %r47, %r45;
	st.shared.f32 	[%r49+3072], %f99;
$L__BB0_35:
	bar.sync 	0;
$L__BB0_36:
	setp.gt.s32 	%p22, %r1, %r18;
	@%p22 bra 	$L__BB0_38;
	ld.shared.f32 	%f100, [%r3+-132];
	mov.u32 	%r50, %ctaid.y;
	mov.u32 	%r51, %nctaid.x;
	mad.lo.s32 	%r52, %r50, %r51, %r4;
	mad.lo.s32 	%r53, %r52, %r18, %r52;
	add.s32 	%r54, %r53, %r1;
	cvta.to.global.u64 	%rd20, %rd3;
	mul.wide.u32 	%rd21, %r54, 4;
	add.s64 	%rd22, %rd20, %rd21;
	st.global.f32 	[%rd22], %f100;
$L__BB0_38:
	ret;

}
	// .globl	cudaComputeLPC
.visible .entry cudaComputeLPC(
	.param .u64 .ptr .align 1 cudaComputeLPC_param_0,
	.param .u64 .ptr .align 1 cudaComputeLPC_param_1,
	.param .u64 .ptr .align 1 cudaComputeLPC_param_2,
	.param .u32 cudaComputeLPC_param_3,
	.param .u32 cudaComputeLPC_param_4
)
{
	.reg .pred 	%p<38>;
	.reg .b32 	%r<133>;
	.reg .b32 	%f<125>;
	.reg .b64 	%rd<47>;
	// demoted variable
	.shared .align 4 .b8 _ZZ14cudaComputeLPCE6shared[524];
	ld.param.u64 	%rd4, [cudaComputeLPC_param_0];
	ld.param.u64 	%rd5, [cudaComputeLPC_param_1];
	ld.param.u64 	%rd3, [cudaComputeLPC_param_2];
	ld.param.u32 	%r51, [cudaComputeLPC_param_3];
	ld.param.u32 	%r52, [cudaComputeLPC_param_4];
	cvta.to.global.u64 	%rd1, %rd5;
	cvta.to.global.u64 	%rd2, %rd4;
	mov.u32 	%r1, %tid.x;
	setp.gt.u32 	%p1, %r1, 1;
	shl.b32 	%r53, %r1, 2;
	mov.u32 	%r54, _ZZ14cudaComputeLPCE6shared;
	add.s32 	%r2, %r54, %r53;
	@%p1 bra 	$L__BB1_2;
	cvta.to.global.u64 	%rd6, %rd3;
	mov.u32 	%r55, %ctaid.y;
	mul.wide.u32 	%rd7, %r55, 8;
	add.s64 	%rd8, %rd6, %rd7;
	mul.wide.u32 	%rd9, %r1, 4;
	add.s64 	%rd10, %rd8, %rd9;
	ld.global.u32 	%r56, [%rd10];
	st.shared.u32 	[%r2], %r56;
$L__BB1_2:
	setp.gt.s32 	%p2, %r1, %r51;
	@%p2 bra 	$L__BB1_4;
	mov.b32 	%r57, 0;
	st.shared.u32 	[%r2+392], %r57;
$L__BB1_4:
	bar.sync 	0;
	setp.lt.s32 	%p3, %r52, 1;
	@%p3 bra 	$L__BB1_22;
	mov.u32 	%r59, %ctaid.y;
	mul.lo.s32 	%r3, %r52, %r59;
	add.s32 	%r4, %r51, 1;
	and.b32  	%r5, %r52, 7;
	setp.lt.u32 	%p4, %r52, 8;
	mov.b32 	%r129, 0;
	@%p4 bra 	$L__BB1_10;
	and.b32  	%r129, %r52, 2147483640;
	neg.s32 	%r127, %r129;
	mad.lo.s32 	%r60, %r3, %r4, %r1;
	add.s32 	%r126, %r60, %r51;
	shl.b32 	%r61, %r51, 3;
	add.s32 	%r9, %r61, 8;
	shl.b32 	%r62, %r51, 1;
	add.s32 	%r125, %r60, %r62;
	mad.lo.s32 	%r124, %r51, 3, %r60;
	shl.b32 	%r63, %r51, 2;
	add.s32 	%r123, %r60, %r63;
	mad.lo.s32 	%r122, %r51, 5, %r60;
	mad.lo.s32 	%r121, %r51, 6, %r60;
	mad.lo.s32 	%r120, %r51, 7, %r60;
	add.s32 	%r119, %r60, 3;
$L__BB1_7:
	.pragma "nounroll";
	setp.gt.s32 	%p5, %r1, %r51;
	@%p5 bra 	$L__BB1_9;
	add.s32 	%r64, %r119, -3;
	mul.wide.u32 	%rd11, %r64, 4;
	add.s64 	%rd12, %rd1, %rd11;
	ld.global.f32 	%f14, [%rd12];
	ld.shared.f32 	%f15, [%r2+392];
	add.f32 	%f16, %f14, %f15;
	add.s32 	%r65, %r126, 1;
	mul.wide.u32 	%rd13, %r65, 4;
	add.s64 	%rd14, %rd1, %rd13;
	ld.global.f32 	%f17, [%rd14];
	add.f32 	%f18, %f17, %f16;
	add.s32 	%r66, %r125, 2;
	mul.wide.u32 	%rd15, %r66, 4;
	add.s64 	%rd16, %rd1, %rd15;
	ld.global.f32 	%f19, [%rd16];
	add.f32 	%f20, %f19, %f18;
	add.s32 	%r67, %r124, 3;
	mul.wide.u32 	%rd17, %r67, 4;
	add.s64 	%rd18, %rd1, %rd17;
	ld.global.f32 	%f21, [%rd18];
	add.f32 	%f22, %f21, %f20;
	add.s32 	%r68, %r123, 4;
	mul.wide.u32 	%rd19, %r68, 4;
	add.s64 	%rd20, %rd1, %rd19;
	ld.global.f32 	%f23, [%rd20];
	add.f32 	%f24, %f23, %f22;
	add.s32 	%r69, %r122, 5;
	mul.wide.u32 	%rd21, %r69, 4;
	add.s64 	%rd22, %rd1, %rd21;
	ld.global.f32 	%f25, [%rd22];
	add.f32 	%f26, %f25, %f24;
	add.s32 	%r70, %r121, 6;
	mul.wide.u32 	%rd23, %r70, 4;
	add.s64 	%rd24, %rd1, %rd23;
	ld.global.f32 	%f27, [%rd24];
	add.f32 	%f28, %f27, %f26;
	add.s32 	%r71, %r120, 7;
	mul.wide.u32 	%rd25, %r71, 4;
	add.s64 	%rd26, %rd1, %rd25;
	ld.global.f32 	%f29, [%rd26];
	add.f32 	%f30, %f29, %f28;
	st.shared.f32 	[%r2+392], %f30;
$L__BB1_9:
	add.s32 	%r127, %r127, 8;
	add.s32 	%r126, %r126, %r9;
	add.s32 	%r125, %r125, %r9;
	add.s32 	%r124, %r124, %r9;
	add.s32 	%r123, %r123, %r9;
	add.s32 	%r122, %r122, %r9;
	add.s32 	%r121, %r121, %r9;
	add.s32 	%r120, %r120, %r9;
	add.s32 	%r119, %r119, %r9;
	setp.ne.s32 	%p6, %r127, 0;
	@%p6 bra 	$L__BB1_7;
$L__BB1_10:
	setp.eq.s32 	%p7, %r5, 0;
	@%p7 bra 	$L__BB1_22;
	and.b32  	%r36, %r52, 3;
	setp.lt.u32 	%p8, %r5, 4;
	@%p8 bra 	$L__BB1_15;
	setp.gt.s32 	%p9, %r1, %r51;
	@%p9 bra 	$L__BB1_14;
	add.s32 	%r72, %r129, %r3;
	mad.lo.s32 	%r73, %r72, %r4, %r1;
	mul.wide.u32 	%rd27, %r73, 4;
	add.s64 	%rd28, %rd1, %rd27;
	ld.global.f32 	%f31, [%rd28];
	ld.shared.f32 	%f32, [%r2+392];
	add.f32 	%f33, %f31, %f32;
	add.s32 	%r74, %r73, %r4;
	mul.wide.u32 	%rd29, %r74, 4;
	add.s64 	%rd30, %rd1, %rd29;
	ld.global.f32 	%f34, [%rd30];
	add.f32 	%f35, %f34, %f33;
	add.s32 	%r75, %r74, %r4;
	mul.wide.u32 	%rd31, %r75, 4;
	add.s64 	%rd32, %rd1, %rd31;
	ld.global.f32 	%f36, [%rd32];
	add.f32 	%f37, %f36, %f35;
	add.s32 	%r76, %r75, %r4;
	mul.wide.u32 	%rd33, %r76, 4;
	add.s64 	%rd34, %rd1, %rd33;
	ld.global.f32 	%f38, [%rd34];
	add.f32 	%f39, %f38, %f37;
	st.shared.f32 	[%r2+392], %f39;
$L__BB1_14:
	add.s32 	%r129, %r129, 4;
$L__BB1_15:
	setp.eq.s32 	%p10, %r36, 0;
	@%p10 bra 	$L__BB1_22;
	setp.eq.s32 	%p11, %r36, 1;
	@%p11 bra 	$L__BB1_20;
	setp.gt.s32 	%p12, %r1, %r51;
	@%p12 bra 	$L__BB1_19;
	add.s32 	%r77, %r129, %r3;
	mad.lo.s32 	%r78, %r77, %r4, %r1;
	mul.wide.u32 	%rd35, %r78, 4;
	add.s64 	%rd36, %rd1, %rd35;
	ld.global.f32 	%f40, [%rd36];
	ld.shared.f32 	%f41, [%r2+392];
	add.f32 	%f42, %f40, %f41;
	add.s32 	%r79, %r78, %r4;
	mul.wide.u32 	%rd37, %r79, 4;
	add.s64 	%rd38, %rd1, %rd37;
	ld.global.f32 	%f43, [%rd38];
	add.f32 	%f44, %f43, %f42;
	st.shared.f32 	[%r2+392], %f44;
$L__BB1_19:
	add.s32 	%r129, %r129, 2;
$L__BB1_20:
	setp.gt.s32 	%p13, %r1, %r51;
	and.b32  	%r80, %r52, 1;
	setp.eq.b32 	%p14, %r80, 1;
	not.pred 	%p15, %p14;
	or.pred  	%p16, %p15, %p13;
	@%p16 bra 	$L__BB1_22;
	add.s32 	%r81, %r129, %r3;
	mad.lo.s32 	%r82, %r81, %r4, %r1;
	mul.wide.u32 	%rd39, %r82, 4;
	add.s64 	%rd40, %rd1, %rd39;
	ld.global.f32 	%f45, [%rd40];
	ld.shared.f32 	%f46, [%r2+392];
	add.f32 	%f47, %f45, %f46;
	st.shared.f32 	[%r2+392], %f47;
$L__BB1_22:
	bar.sync 	0;
	setp.gt.u32 	%p17, %r1, 32;
	@%p17 bra 	$L__BB1_24;
	mov.b32 	%r83, 0;
	st.shared.u32 	[%r2+8], %r83;
$L__BB1_24:
	setp.lt.s32 	%p18, %r51, 1;
	@%p18 bra 	$L__BB1_60;
	ld.shared.f32 	%f123, [_ZZ14cudaComputeLPCE6shared+392];
	not.b32 	%r41, %r1;
	mov.u32 	%r85, %ctaid.x;
	mov.u32 	%r86, %ctaid.y;
	mov.u32 	%r87, %nctaid.x;
	mad.lo.s32 	%r88, %r86, %r87, %r85;
	mul.lo.s32 	%r42, %r51, %r88;
	setp.eq.s32 	%p19, %r51, 1;
	mov.b32 	%r132, 0;
	@%p19 bra 	$L__BB1_48;
	and.b32  	%r132, %r51, 2147483646;
	mov.b32 	%r131, 0;
$L__BB1_27:
	setp.gt.u32 	%p20, %r1, 31;
	sub.s32 	%r90, %r131, %r1;
	shl.b32 	%r91, %r90, 2;
	add.s32 	%r93, %r54, %r91;
	add.s32 	%r45, %r93, 392;
	@%p20 bra 	$L__BB1_31;
	setp.le.u32 	%p21, %r131, %r1;
	mov.f32 	%f121, 0f00000000;
	@%p21 bra 	$L__BB1_30;
	ld.shared.f32 	%f49, [%r2+8];
	ld.shared.f32 	%f50, [%r45];
	mul.f32 	%f121, %f49, %f50;
$L__BB1_30:
	ld.shared.f32 	%f51, [%r2+200];
	add.f32 	%f52, %f121, %f51;
	ld.shared.f32 	%f53, [%r2+168];
	add.f32 	%f54, %f52, %f53;
	ld.shared.f32 	%f55, [%r2+152];
	add.f32 	%f56, %f54, %f55;
	ld.shared.f32 	%f57, [%r2+144];
	add.f32 	%f58, %f56, %f57;
	ld.shared.f32 	%f59, [%r2+140];
	add.f32 	%f60, %f58, %f59;
	st.shared.f32 	[%r2+136], %f60;
$L__BB1_31:
	setp.ne.s32 	%p22, %r1, 0;
	bar.sync 	0;
	add.s32 	%r46, %r131, 1;
	shl.b32 	%r94, %r131, 2;
	add.s32 	%r96, %r54, %r94;
	add.s32 	%r47, %r96, 392;
	ld.shared.f32 	%f61, [%r96+396];
	neg.f32 	%f62, %f61;
	ld.shared.f32 	%f63, [_ZZ14cudaComputeLPCE6shared+136];
	sub.f32 	%f64, %f62, %f63;
	div.rn.f32 	%f5, %f64, %f123;
	@%p22 bra 	$L__BB1_33;
	st.shared.f32 	[%r47+-384], %f5;
$L__BB1_33:
	setp.le.u32 	%p23, %r131, %r1;
	@%p23 bra 	$L__BB1_35;
	add.s32 	%r97, %r131, %r41;
	shl.b32 	%r98, %r97, 2;
	add.s32 	%r100, %r54, %r98;
	ld.shared.f32 	%f65, [%r100+8];
	ld.shared.f32 	%f66, [%r2+8];
	fma.rn.f32 	%f67, %f5, %f65, %f66;
	st.shared.f32 	[%r2+8], %f67;
$L__BB1_35:
	setp.lt.u32 	%p24, %r131, %r1;
	@%p24 bra 	$L__BB1_37;
	ld.shared.f32 	%f68, [%r2+8];
	neg.f32 	%f69, %f68;
	add.s32 	%r101, %r131, %r42;
	mad.lo.s32 	%r102, %r101, %r51, %r1;
	mul.wide.u32 	%rd41, %r102, 4;
	add.s64 	%rd42, %rd2, %rd41;
	st.global.f32 	[%rd42], %f69;
$L__BB1_37:
	setp.gt.u32 	%p25, %r1, 31;
	bar.sync 	0;
	@%p25 bra 	$L__BB1_41;
	setp.lt.u32 	%p26, %r131, %r1;
	mov.f32 	%f122, 0f00000000;
	@%p26 bra 	$L__BB1_40;
	ld.shared.f32 	%f71, [%r2+8];
	ld.shared.f32 	%f72, [%r45+4];
	mul.f32 	%f122, %f71, %f72;
$L__BB1_40:
	ld.shared.f32 	%f73, [%r2+200];
	add.f32 	%f74, %f122, %f73;
	ld.shared.f32 	%f75, [%r2+168];
	add.f32 	%f76, %f74, %f75;
	ld.shared.f32 	%f77, [%r2+152];
	add.f32 	%f78, %f76, %f77;
	ld.shared.f32 	%f79, [%r2+144];
	add.f32 	%f80, %f78, %f79;
	ld.shared.f32 	%f81, [%r2+140];
	add.f32 	%f82, %f80, %f81;
	st.shared.f32 	[%r2+136], %f82;
$L__BB1_41:
	mul.f32 	%f83, %f5, %f5;
	mov.f32 	%f84, 0f3F800000;
	sub.f32 	%f85, %f84, %f83;
	mul.f32 	%f86, %f123, %f85;
	setp.ne.s32 	%p27, %r1, 0;
	bar.sync 	0;
	add.s32 	%r48, %r131, 2;
	ld.shared.f32 	%f87, [%r47+8];
	neg.f32 	%f88, %f87;
	ld.shared.f32 	%f89, [_ZZ14cudaComputeLPCE6shared+136];
	sub.f32 	%f90, %f88, %f89;
	div.rn.f32 	%f8, %f90, %f86;
	mul.f32 	%f91, %f8, %f8;
	sub.f32 	%f92, %f84, %f91;
	mul.f32 	%f123, %f86, %f92;
	@%p27 bra 	$L__BB1_43;
	st.shared.f32 	[%r47+-380], %f8;
$L__BB1_43:
	setp.lt.u32 	%p28, %r131, %r1;
	@%p28 bra 	$L__BB1_45;
	ld.shared.f32 	%f93, [%r45+-384];
	ld.shared.f32 	%f94, [%r2+8];
	fma.rn.f32 	%f95, %f8, %f93, %f94;
	st.shared.f32 	[%r2+8], %f95;
$L__BB1_45:
	setp.gt.u32 	%p29, %r1, %r46;
	@%p29 bra 	$L__BB1_47;
	ld.shared.f32 	%f96, [%r2+8];
	neg.f32 	%f97, %f96;
	add.s32 	%r103, %r46, %r42;
	mad.lo.s32 	%r104, %r103, %r51, %r1;
	mul.wide.u32 	%rd43, %r104, 4;
	add.s64 	%rd44, %rd2, %rd43;
	st.global.f32 	[%rd44], %f97;
$L__BB1_47:
	bar.sync 	0;
	setp.ne.s32 	%p30, %r48, %r132;
	mov.u32 	%r131, %r48;
	@%p30 bra 	$L__BB1_27;
$L__BB1_48:
	and.b32  	%r105, %r51, 1;
	setp.eq.b32 	%p31, %r105, 1;
	not.pred 	%p32, %p31;
	@%p32 bra 	$L__BB1_60;
	setp.gt.u32 	%p33, %r1, 31;
	@%p33 bra 	$L__BB1_53;
	setp.le.u32 	%p34, %r132, %r1;
	mov.f32 	%f124, 0f00000000;
	@%p34 bra 	$L__BB1_52;
	ld.shared.f32 	%f99, [%r2+8];
	sub.s32 	%r106, %r132, %r1;
	shl.b32 	%r107, %r106, 2;
	add.s32 	%r109, %r54, %r107;
	ld.shared.f32 	%f100, [%r109+392];
	mul.f32 	%f124, %f99, %f100;
$L__BB1_52:
	ld.shared.f32 	%f101, [%r2+200];
	add.f32 	%f102, %f124, %f101;
	ld.shared.f32 	%f103, [%r2+168];
	add.f32 	%f104, %f102, %f103;
	ld.shared.f32 	%f105, [%r2+152];
	add.f32 	%f106, %f104, %f105;
	ld.shared.f32 	%f107, [%r2+144];
	add.f32 	%f108, %f106, %f107;
	ld.shared.f32 	%f109, [%r2+140];
	add.f32 	%f110, %f108, %f109;
	st.shared.f32 	[%r2+136], %f110;
$L__BB1_53:
	setp.ne.s32 	%p35, %r1, 0;
	bar.sync 	0;
	shl.b32 	%r110, %r132, 2;
	add.s32 	%r112, %r54, %r110;
	add.s32 	%r50, %r112, 392;
	ld.shared.f32 	%f111, [%r112+396];
	neg.f32 	%f112, %f111;
	ld.shared.f32 	%f113, [_ZZ14cudaComputeLPCE6shared+136];
	sub.f32 	%f114, %f112, %f113;
	div.rn.f32 	%f13, %f114, %f123;
	@%p35 bra 	$L__BB1_55;
	st.shared.f32 	[%r50+-384], %f13;
$L__BB1_55:
	setp.le.u32 	%p36, %r132, %r1;
	@%p36 bra 	$L__BB1_57;
	add.s32 	%r113, %r132, %r41;
	shl.b32 	%r114, %r113, 2;
	add.s32 	%r116, %r54, %r114;
	ld.shared.f32 	%f115, [%r116+8];
	ld.shared.f32 	%f116, [%r2+8];
	fma.rn.f32 	%f117, %f13, %f115, %f116;
	st.shared.f32 	[%r2+8], %f117;
$L__BB1_57:
	setp.lt.u32 	%p37, %r132, %r1;
	@%p37 bra 	$L__BB1_59;
	ld.shared.f32 	%f118, [%r2+8];
	neg.f32 	%f119, %f118;
	add.s32 	%r117, %r132, %r42;
	mad.lo.s32 	%r118, %r117, %r51, %r1;
	mul.wide.u32 	%rd45, %r118, 4;
	add.s64 	%rd46, %rd2, %rd45;
	st.global.f32 	[%rd46], %f119;
$L__BB1_59:
	bar.sync 	0;
$L__BB1_60:
	ret;

}
	// .globl	cudaEncodeResidual
.visible .entry cudaEncodeResidual(
	.param .u64 .ptr .align 1 cudaEncodeResidual_param_0,
	.param .u64 .ptr .align 1 cudaEncodeResidual_param_1,
	.param .u64 .ptr .align 1 cudaEncodeResidual_param_2,
	.param .u32 cudaEncodeResidual_param_3,
	.param .u32 cudaEncodeResidual_param_4
)
{
	.reg .pred 	%p<19>;
	.reg .b32 	%r<224>;
	.reg .b64 	%rd<68>;
	// demoted variable
	.shared .align 4 .b8 _ZZ18cudaEncodeResidualE6shared[2320];
	ld.param.u64 	%rd13, [cudaEncodeResidual_param_0];
	ld.param.u64 	%rd14, [cudaEncodeResidual_param_1];
	ld.param.u64 	%rd15, [cudaEncodeResidual_param_2];
	ld.param.u32 	%r24, [cudaEncodeResidual_param_3];
	ld.param.u32 	%r25, [cudaEncodeResidual_param_4];
	mov.u32 	%r1, %tid.x;
	setp.gt.u32 	%p1, %r1, 35;
	shl.b32 	%r26, %r1, 2;
	mov.u32 	%r220, _ZZ18cudaEncodeResidualE6shared;
	add.s32 	%r28, %r220, %r26;
	add.s32 	%r2, %r28, 2176;
	@%p1 bra 	$L__BB2_2;
	cvta.to.global.u64 	%rd16, %rd15;
	mov.u32 	%r29, %ctaid.y;
	mul.wide.u32 	%rd17, %r29, 144;
	add.s64 	%rd18, %rd16, %rd17;
	mul.wide.u32 	%rd19, %r1, 4;
	add.s64 	%rd20, %rd18, %rd19;
	ld.global.u32 	%r30, [%rd20];
	st.shared.u32 	[%r2], %r30;
$L__BB2_2:
	bar.sync 	0;
	mov.u32 	%r3, %ctaid.x;
	mul.lo.s32 	%r4, %r25, %r3;
	ld.shared.u32 	%r5, [_ZZ18cudaEncodeResidualE6shared+2176];
	add.s32 	%r6, %r5, 1;
	not.b32 	%r32, %r5;
	sub.s32 	%r33, %r24, %r4;
	add.s32 	%r34, %r33, %r32;
	min.s32 	%r7, %r34, %r25;
	add.s32 	%r35, %r7, %r6;
	setp.ge.s32 	%p2, %r1, %r35;
	mov.b32 	%r218, 0;
	@%p2 bra 	$L__BB2_4;
	ld.shared.u32 	%r36, [_ZZ18cudaEncodeResidualE6shared+2180];
	add.s32 	%r37, %r4, %r1;
	add.s32 	%r38, %r37, %r36;
	cvta.to.global.u64 	%rd21, %rd14;
	mul.wide.s32 	%rd22, %r38, 4;
	add.s64 	%rd23, %rd21, %rd22;
	ld.global.u32 	%r218, [%rd23];
$L__BB2_4:
	add.s32 	%r10, %r2, -2176;
	st.shared.u32 	[%r2+-2176], %r218;
	setp.lt.s32 	%p3, %r5, %r1;
	@%p3 bra 	$L__BB2_6;
	sub.s32 	%r39, %r5, %r1;
	shl.b32 	%r40, %r39, 2;
	add.s32 	%r42, %r220, %r40;
	ld.shared.u32 	%r43, [%r42+2192];
	st.shared.u32 	[%r2+16], %r43;
$L__BB2_6:
	bar.sync 	0;
	setp.lt.s32 	%p4, %r5, 0;
	mov.b64 	%rd67, 0;
	@%p4 bra 	$L__BB2_18;
	and.b32  	%r11, %r6, 7;
	setp.lt.u32 	%p5, %r5, 7;
	mov.b64 	%rd67, 0;
	mov.b32 	%r222, 0;
	@%p5 bra 	$L__BB2_10;
	and.b32  	%r222, %r6, -8;
	neg.s32 	%r219, %r222;
	add.s32 	%r14, %r26, 16;
	mov.b64 	%rd67, 0;
$L__BB2_9:
	.pragma "nounroll";
	add.s32 	%r47, %r220, %r14;
	ld.shared.u32 	%r48, [%r47+-16];
	ld.shared.u32 	%r49, [%r220+2192];
	shl.b32 	%r50, %r48, 8;
	shr.s32 	%r51, %r50, 8;
	shl.b32 	%r52, %r49, 8;
	shr.s32 	%r53, %r52, 8;
	mul.lo.s32 	%r54, %r53, %r51;
	cvt.s64.s32 	%rd28, %r54;
	add.s64 	%rd29, %rd67, %rd28;
	ld.shared.u32 	%r55, [%r47+-12];
	ld.shared.u32 	%r56, [%r220+2196];
	shl.b32 	%r57, %r55, 8;
	shr.s32 	%r58, %r57, 8;
	shl.b32 	%r59, %r56, 8;
	shr.s32 	%r60, %r59, 8;
	mul.lo.s32 	%r61, %r60, %r58;
	cvt.s64.s32 	%rd30, %r61;
	add.s64 	%rd31, %rd29, %rd30;
	ld.shared.u32 	%r62, [%r47+-8];
	ld.shared.u32 	%r63, [%r220+2200];
	shl.b32 	%r64, %r62, 8;
	shr.s32 	%r65, %r64, 8;
	shl.b32 	%r66, %r63, 8;
	shr.s32 	%r67, %r66, 8;
	mul.lo.s32 	%r68, %r67, %r65;
	cvt.s64.s32 	%rd32, %r68;
	add.s64 	%rd33, %rd31, %rd32;
	ld.shared.u32 	%r69, [%r47+-4];
	ld.shared.u32 	%r70, [%r220+2204];
	shl.b32 	%r71, %r69, 8;
	shr.s32 	%r72, %r71, 8;
	shl.b32 	%r73, %r70, 8;
	shr.s32 	%r74, %r73, 8;
	mul.lo.s32 	%r75, %r74, %r72;
	cvt.s64.s32 	%rd34, %r75;
	add.s64 	%rd35, %rd33, %rd34;
	ld.shared.u32 	%r76, [%r47];
	ld.shared.u32 	%r77, [%r220+2208];
	shl.b32 	%r78, %r76, 8;
	shr.s32 	%r79, %r78, 8;
	shl.b32 	%r80, %r77, 8;
	shr.s32 	%r81, %r80, 8;
	mul.lo.s32 	%r82, %r81, %r79;
	cvt.s64.s32 	%rd36, %r82;
	add.s64 	%rd37, %rd35, %rd36;
	ld.shared.u32 	%r83, [%r47+4];
	ld.shared.u32 	%r84, [%r220+2212];
	shl.b32 	%r85, %r83, 8;
	shr.s32 	%r86, %r85, 8;
	shl.b32 	%r87, %r84, 8;
	shr.s32 	%r88, %r87, 8;
	mul.lo.s32 	%r89, %r88, %r86;
	cvt.s64.s32 	%rd38, %r89;
	add.s64 	%rd39, %rd37, %rd38;
	ld.shared.u32 	%r90, [%r47+8];
	ld.shared.u32 	%r91, [%r220+2216];
	shl.b32 	%r92, %r90, 8;
	shr.s32 	%r93, %r92, 8;
	shl.b32 	%r94, %r91, 8;
	shr.s32 	%r95, %r94, 8;
	mul.lo.s32 	%r96, %r95, %r93;
	cvt.s64.s32 	%rd40, %r96;
	add.s64 	%rd41, %rd39, %rd40;
	ld.shared.u32 	%r97, [%r47+12];
	ld.shared.u32 	%r98, [%r220+2220];
	shl.b32 	%r99, %r97, 8;
	shr.s32 	%r100, %r99, 8;
	shl.b32 	%r101, %r98, 8;
	shr.s32 	%r102, %r101, 8;
	mul.lo.s32 	%r103, %r102, %r100;
	cvt.s64.s32 	%rd42, %r103;
	add.s64 	%rd67, %rd41, %rd42;
	add.s32 	%r220, %r220, 32;
	add.s32 	%r219, %r219, 8;
	setp.ne.s32 	%p6, %r219, 0;
	@%p6 bra 	$L__BB2_9;
$L__BB2_10:
	setp.eq.s32 	%p7, %r11, 0;
	@%p7 bra 	$L__BB2_18;
	setp.lt.u32 	%p8, %r11, 4;
	@%p8 bra 	$L__BB2_13;
	shl.b32 	%r104, %r222, 2;
	add.s32 	%r105, %r10, %r104;
	ld.shared.u32 	%r106, [%r105];
	mov.u32 	%r107, _ZZ18cudaEncodeResidualE6shared;
	add.s32 	%r108, %r107, %r104;
	ld.shared.u32 	%r109, [%r108+2192];
	shl.b32 	%r110, %r106, 8;
	shr.s32 	%r111, %r110, 8;
	shl.b32 	%r112, %r109, 8;
	shr.s32 	%r113, %r112, 8;
	mul.lo.s32 	%r114, %r113, %r111;
	cvt.s64.s32 	%rd44, %r114;
	add.s64 	%rd45, %rd67, %rd44;
	ld.shared.u32 	%r115, [%r105+4];
	ld.shared.u32 	%r116, [%r108+2196];
	shl.b32 	%r117, %r115, 8;
	shr.s32 	%r118, %r117, 8;
	shl.b32 	%r119, %r116, 8;
	shr.s32 	%r120, %r119, 8;
	mul.lo.s32 	%r121, %r120, %r118;
	cvt.s64.s32 	%rd46, %r121;
	add.s64 	%rd47, %rd45, %rd46;
	ld.shared.u32 	%r122, [%r105+8];
	ld.shared.u32 	%r123, [%r108+2200];
	shl.b32 	%r124, %r122, 8;
	shr.s32 	%r125, %r124, 8;
	shl.b32 	%r126, %r123, 8;
	shr.s32 	%r127, %r126, 8;
	mul.lo.s32 	%r128, %r127, %r125;
	cvt.s64.s32 	%rd48, %r128;
	add.s64 	%rd49, %rd47, %rd48;
	ld.shared.u32 	%r129, [%r105+12];
	ld.shared.u32 	%r130, [%r108+2204];
	shl.b32 	%r131, %r129, 8;
	shr.s32 	%r132, %r131, 8;
	shl.b32 	%r133, %r130, 8;
	shr.s32 	%r134, %r133, 8;
	mul.lo.s32 	%r135, %r134, %r132;
	cvt.s64.s32 	%rd50, %r135;
	add.s64 	%rd67, %rd49, %rd50;
	add.s32 	%r222, %r222, 4;
$L__BB2_13:
	and.b32  	%r136, %r6, 3;
	setp.eq.s32 	%p9, %r136, 0;
	@%p9 bra 	$L__BB2_18;
	setp.eq.s32 	%p10, %r136, 1;
	@%p10 bra 	$L__BB2_16;
	shl.b32 	%r137, %r222, 2;
	add.s32 	%r138, %r10, %r137;
	ld.shared.u32 	%r139, [%r138];
	mov.u32 	%r140, _ZZ18cudaEncodeResidualE6shared;
	add.s32 	%r141, %r140, %r137;
	ld.shared.u32 	%r142, [%r141+2192];
	shl.b32 	%r143, %r139, 8;
	shr.s32 	%r144, %r143, 8;
	shl.b32 	%r145, %r142, 8;
	shr.s32 	%r146, %r145, 8;
	mul.lo.s32 	%r147, %r146, %r144;
	cvt.s64.s32 	%rd52, %r147;
	add.s64 	%rd53, %rd67, %rd52;
	ld.shared.u32 	%r148, [%r138+4];
	ld.shared.u32 	%r149, [%r141+2196];
	shl.b32 	%r150, %r148, 8;
	shr.s32 	%r151, %r150, 8;
	shl.b32 	%r152, %r149, 8;
	shr.s32 	%r153, %r152, 8;
	mul.lo.s32 	%r154, %r153, %r151;
	cvt.s64.s32 	%rd54, %r154;
	add.s64 	%rd67, %rd53, %rd54;
	add.s32 	%r222, %r222, 2;
$L__BB2_16:
	and.b32  	%r155, %r5, 1;
	setp.eq.b32 	%p11, %r155, 1;
	@%p11 bra 	$L__BB2_18;
	shl.b32 	%r156, %r222, 2;
	add.s32 	%r157, %r10, %r156;
	ld.shared.u32 	%r158, [%r157];
	mov.u32 	%r159, _ZZ18cudaEncodeResidualE6shared;
	add.s32 	%r160, %r159, %r156;
	ld.shared.u32 	%r161, [%r160+2192];
	shl.b32 	%r162, %r158, 8;
	shr.s32 	%r163, %r162, 8;
	shl.b32 	%r164, %r161, 8;
	shr.s32 	%r165, %r164, 8;
	mul.lo.s32 	%r166, %r165, %r163;
	cvt.s64.s32 	%rd55, %r166;
	add.s64 	%rd67, %rd67, %rd55;
$L__BB2_18:
	shl.b32 	%r167, %r5, 2;
	add.s32 	%r168, %r10, %r167;
	ld.shared.u32 	%r169, [%r168+4];
	ld.shared.u32 	%r170, [_ZZ18cudaEncodeResidualE6shared+2184];
	shr.s64 	%rd56, %rd67, %r170;
	cvt.u32.u64 	%r171, %rd56;
	sub.s32 	%r172, %r169, %r171;
	setp.lt.s32 	%p12, %r1, %r7;
	shl.b32 	%r173, %r172, 9;
	shr.s32 	%r174, %r172, 31;
	shr.s32 	%r175, %r173, 8;
	xor.b32  	%r176, %r175, %r174;
	selp.b32 	%r177, %r176, 0, %p12;
	st.shared.u32 	[%r2+-1152], %r177;
	bar.sync 	0;
	setp.gt.u32 	%p13, %r1, 127;
	@%p13 bra 	$L__BB2_20;
	ld.shared.u32 	%r178, [%r2+-640];
	ld.shared.u32 	%r179, [%r2+-1152];
	add.s32 	%r180, %r179, %r178;
	st.shared.u32 	[%r2+-1152], %r180;
$L__BB2_20:
	bar.sync 	0;
	setp.gt.u32 	%p14, %r1, 63;
	@%p14 bra 	$L__BB2_22;
	ld.shared.u32 	%r181, [%r2+-896];
	ld.shared.u32 	%r182, [%r2+-1152];
	add.s32 	%r183, %r182, %r181;
	st.shared.u32 	[%r2+-1152], %r183;
$L__BB2_22:
	bar.sync 	0;
	setp.gt.u32 	%p15, %r1, 31;
	@%p15 bra 	$L__BB2_24;
	ld.shared.u32 	%r184, [%r2+-1024];
	ld.shared.u32 	%r185, [%r2+-1152];
	add.s32 	%r186, %r185, %r184;
	st.shared.u32 	[%r2+-1152], %r186;
$L__BB2_24:
	setp.gt.u32 	%p16, %r1, 31;
	bar.sync 	0;
	ld.shared.u32 	%r187, [%r2+-1088];
	ld.shared.u32 	%r188, [%r2+-1152];
	add.s32 	%r189, %r188, %r187;
	ld.shared.u32 	%r190, [%r2+-1120];
	add.s32 	%r191, %r190, %r189;
	ld.shared.u32 	%r192, [%r2+-1136];
	add.s32 	%r193, %r192, %r191;
	ld.shared.u32 	%r194, [%r2+-1144];
	add.s32 	%r195, %r194, %r193;
	ld.shared.u32 	%r196, [%r2+-1148];
	add.s32 	%r197, %r196, %r195;
	st.shared.u32 	[%r2+-1152], %r197;
	bar.sync 	0;
	@%p16 bra 	$L__BB2_27;
	setp.gt.u32 	%p17, %r1, 14;
	selp.b32 	%r198, 8388607, 0, %p17;
	mad.lo.s32 	%r199, %r7, %r1, %r7;
	add.s32 	%r200, %r199, %r198;
	ld.shared.u32 	%r201, [_ZZ18cudaEncodeResidualE6shared+1024];
	shr.s32 	%r202, %r7, 1;
	sub.s32 	%r203, %r201, %r202;
	shr.s32 	%r204, %r203, %r1;
	add.s32 	%r205, %r200, %r204;
	ld.shared.u32 	%r206, [%r2+-96];
	min.s32 	%r207, %r205, %r206;
	ld.shared.u32 	%r208, [%r2+-112];
	min.s32 	%r209, %r207, %r208;
	ld.shared.u32 	%r210, [%r2+-120];
	min.s32 	%r211, %r209, %r210;
	ld.shared.u32 	%r212, [%r2+-124];
	min.s32 	%r213, %r211, %r212;
	st.shared.u32 	[%r2+-128], %r213;
	setp.ne.s32 	%p18, %r1, 0;
	@%p18 bra 	$L__BB2_27;
	ld.shared.u32 	%r214, [_ZZ18cudaEncodeResidualE6shared+2048];
	mov.u32 	%r215, %ctaid.y;
	mov.u32 	%r216, %nctaid.x;
	mad.lo.s32 	%r217, %r215, %r216, %r3;
	cvta.to.global.u64 	%rd57, %rd13;
	mul.wide.u32 	%rd58, %r217, 4;
	add.s64 	%rd59, %rd57, %rd58;
	st.global.u32 	[%rd59], %r214;
$L__BB2_27:
	ret;

}


// ===== COMPILED SASS (sm_100) =====

	.target	sm_100

	.elftype	@"ET_EXEC"


//--------------------- .note.nv.tkinfo           --------------------------
	.section	.note.nv.tkinfo,"",@"SHT_NOTE"
	.sectionflags	@"SHF_NOTE_NV_TKINFO"
	.tkinfo
        /*0018*/ 	.word	0x00000002
        /*0030*/ 	.string	""
        /*0030*/ 	.string	"ptxas"
        /*0030*/ 	.string	"Cuda compilation tools, release 13.0, V13.0.88"
        /*0030*/ 	.string	"Build cuda_13.0.r13.0/compiler.36424714_0"
        /*0030*/ 	.string	"-arch sm_100 -m 64 "



//--------------------- .note.nv.cuinfo           --------------------------
	.section	.note.nv.cuinfo,"",@"SHT_NOTE"
	.sectionflags	@"SHF_NOTE_NV_CUINFO"
        /*0018*/ 	.short	0x0002
        /*001a*/ 	.short	0x0064
        /*001c*/ 	.short	0x0082
	.zero		2


//--------------------- .nv.info                  --------------------------
	.section	.nv.info,"",@"SHT_CUDA_INFO"
	.align	4


	//----- nvinfo : EIATTR_REGCOUNT
	.align		4
        /*0000*/ 	.byte	0x04, 0x2f
        /*0002*/ 	.short	(.L_1 - .L_0)
	.align		4
.L_0:
        /*0004*/ 	.word	index@(cudaComputeAutocor)
        /*0008*/ 	.word	0x00000016


	//----- nvinfo : EIATTR_FRAME_SIZE
	.align		4
.L_1:
        /*000c*/ 	.byte	0x04, 0x11
        /*000e*/ 	.short	(.L_3 - .L_2)
	.align		4
.L_2:
        /*0010*/ 	.word	index@(cudaComputeAutocor)
        /*0014*/ 	.word	0x00000000


	//----- nvinfo : EIATTR_REGCOUNT
	.align		4
.L_3:
        /*0018*/ 	.byte	0x04, 0x2f
        /*001a*/ 	.short	(.L_5 - .L_4)
	.align		4
.L_4:
        /*001c*/ 	.word	index@(cudaComputeLPC)
        /*0020*/ 	.word	0x00000020


	//----- nvinfo : EIATTR_FRAME_SIZE
	.align		4
.L_5:
        /*0024*/ 	.byte	0x04, 0x11
        /*0026*/ 	.short	(.L_7 - .L_6)
	.align		4
.L_6:
        /*0028*/ 	.word	index@($__internal_0_$__cuda_sm3x_div_rn_noftz_f32_slowpath)
        /*002c*/ 	.word	0x00000000


	//----- nvinfo : EIATTR_FRAME_SIZE
	.align		4
.L_7:
        /*0030*/ 	.byte	0x04, 0x11
        /*0032*/ 	.short	(.L_9 - .L_8)
	.align		4
.L_8:
        /*0034*/ 	.word	index@(cudaComputeLPC)
        /*0038*/ 	.word	0x00000000


	//----- nvinfo : EIATTR_REGCOUNT
	.align		4
.L_9:
        /*003c*/ 	.byte	0x04, 0x2f
        /*003e*/ 	.short	(.L_11 - .L_10)
	.align		4
.L_10:
        /*0040*/ 	.word	index@(cudaEncodeResidual)
        /*0044*/ 	.word	0x0000001f


	//----- nvinfo : EIATTR_FRAME_SIZE
	.align		4
.L_11:
        /*0048*/ 	.byte	0x04, 0x11
        /*004a*/ 	.short	(.L_13 - .L_12)
	.align		4
.L_12:
        /*004c*/ 	.word	index@(cudaEncodeResidual)
        /*0050*/ 	.word	0x00000000


	//----- nvinfo : EIATTR_MIN_STACK_SIZE
	.align		4
.L_13:
        /*0054*/ 	.byte	0x04, 0x12
        /*0056*/ 	.short	(.L_15 - .L_14)
	.align		4
.L_14:
        /*0058*/ 	.word	index@(cudaEncodeResidual)
        /*005c*/ 	.word	0x00000000


	//----- nvinfo : EIATTR_MIN_STACK_SIZE
	.align		4
.L_15:
        /*0060*/ 	.byte	0x04, 0x12
        /*0062*/ 	.short	(.L_17 - .L_16)
	.align		4
.L_16:
        /*0064*/ 	.word	index@(cudaComputeLPC)
        /*0068*/ 	.word	0x00000000


	//----- nvinfo : EIATTR_MIN_STACK_SIZE
	.align		4
.L_17:
        /*006c*/ 	.byte	0x04, 0x12
        /*006e*/ 	.short	(.L_19 - .L_18)
	.align		4
.L_18:
        /*0070*/ 	.word	index@(cudaComputeAutocor)
        /*0074*/ 	.word	0x00000000
.L_19:


//--------------------- .nv.compat                --------------------------
	.section	.nv.compat,"",@"SHT_CUDA_COMPAT_INFO"
	.align	4
        /*0000*/ 	.byte	0x02, 0x09, 0x00, 0x00, 0x02, 0x02, 0x01, 0x00, 0x02, 0x05, 0x05, 0x00, 0x03, 0x07, 0x01, 0x01
        /*0010*/ 	.byte	0x02, 0x03, 0x00, 0x00, 0x02, 0x06, 0x01, 0x00, 0x04, 0x0b, 0x08, 0x00, 0x01, 0x00, 0x00, 0x00
        /*0020*/ 	.byte	0x00, 0x00, 0x00, 0x00


//--------------------- .nv.info.cudaEncodeResidual --------------------------
	.section	.nv.info.cudaEncodeResidual,"",@"SHT_CUDA_INFO"
	.sectionflags	@""
	.align	4


	//----- nvinfo : EIATTR_CUDA_API_VERSION
	.align		4
        /*0000*/ 	.byte	0x04, 0x37
        /*0002*/ 	.short	(.L_21 - .L_20)
.L_20:
        /*0004*/ 	.word	0x00000082


	//----- nvinfo : EIATTR_KPARAM_INFO
	.align		4
.L_21:
        /*0008*/ 	.byte	0x04, 0x17
        /*000a*/ 	.short	(.L_23 - .L_22)
.L_22:
        /*000c*/ 	.word	0x00000000
        /*0010*/ 	.short	0x0004
        /*0012*/ 	.short	0x001c
        /*0014*/ 	.byte	0x00, 0xf0, 0x11, 0x00


	//----- nvinfo : EIATTR_KPARAM_INFO
	.align		4
.L_23:
        /*0018*/ 	.byte	0x04, 0x17
        /*001a*/ 	.short	(.L_25 - .L_24)
.L_24:
        /*001c*/ 	.word	0x00000000
        /*0020*/ 	.short	0x0003
        /*0022*/ 	.short	0x0018
        /*0024*/ 	.byte	0x00, 0xf0, 0x11, 0x00


	//----- nvinfo : EIATTR_KPARAM_INFO
	.align		4
.L_25:
        /*0028*/ 	.byte	0x04, 0x17
        /*002a*/ 	.short	(.L_27 - .L_26)
.L_26:
        /*002c*/ 	.word	0x00000000
        /*0030*/ 	.short	0x0002
        /*0032*/ 	.short	0x0010
        /*0034*/ 	.byte	0x00, 0xf5, 0x21, 0x00


	//----- nvinfo : EIATTR_KPARAM_INFO
	.align		4
.L_27:
        /*0038*/ 	.byte	0x04, 0x17
        /*003a*/ 	.short	(.L_29 - .L_28)
.L_28:
        /*003c*/ 	.word	0x00000000
        /*0040*/ 	.short	0x0001
        /*0042*/ 	.short	0x0008
        /*0044*/ 	.byte	0x00, 0xf5, 0x21, 0x00


	//----- nvinfo : EIATTR_KPARAM_INFO
	.align		4
.L_29:
        /*0048*/ 	.byte	0x04, 0x17
        /*004a*/ 	.short	(.L_31 - .L_30)
.L_30:
        /*004c*/ 	.word	0x00000000
        /*0050*/ 	.short	0x0000
        /*0052*/ 	.short	0x0000
        /*0054*/ 	.byte	0x00, 0xf5, 0x21, 0x00


	//----- nvinfo : EIATTR_SPARSE_MMA_MASK
	.align		4
.L_31:
        /*0058*/ 	.byte	0x03, 0x50
        /*005a*/ 	.short	0x0000


	//----- nvinfo : EIATTR_MAXREG_COUNT
	.align		4
        /*005c*/ 	.byte	0x03, 0x1b
        /*005e*/ 	.short	0x00ff


	//----- nvinfo : EIATTR_NUM_BARRIERS
	.align		4
        /*0060*/ 	.byte	0x02, 0x4c
        /*0062*/ 	.byte	0x01
	.zero		1


	//----- nvinfo : EIATTR_MERCURY_ISA_VERSION
	.align		4
        /*0064*/ 	.byte	0x03, 0x5f
        /*0066*/ 	.short	0x0101


	//----- nvinfo : EIATTR_VRC_CTA_INIT_COUNT
	.align		4
        /*0068*/ 	.byte	0x02, 0x4a
	.zero		1
	.zero		1


	//----- nvinfo : EIATTR_EXIT_INSTR_OFFSETS
	.align		4
        /*006c*/ 	.byte	0x04, 0x1c
        /*006e*/ 	.short	(.L_33 - .L_32)


	//   ....[0]....
.L_32:
        /*0070*/ 	.word	0x00000f50


	//   ....[1]....
        /*0074*/ 	.word	0x00001070


	//   ....[2]....
        /*0078*/ 	.word	0x000010f0


	//----- nvinfo : EIATTR_CRS_STACK_SIZE
	.align		4
.L_33:
        /*007c*/ 	.byte	0x04, 0x1e
        /*007e*/ 	.short	(.L_35 - .L_34)
.L_34:
        /*0080*/ 	.word	0x00000000


	//----- nvinfo : EIATTR_CBANK_PARAM_SIZE
	.align		4
.L_35:
        /*0084*/ 	.byte	0x03, 0x19
        /*0086*/ 	.short	0x0020


	//----- nvinfo : EIATTR_PARAM_CBANK
	.align		4
        /*0088*/ 	.byte	0x04, 0x0a
        /*008a*/ 	.short	(.L_37 - .L_36)
	.align		4
.L_36:
        /*008c*/ 	.word	index@(.nv.constant0.cudaEncodeResidual)
        /*0090*/ 	.short	0x0380
        /*0092*/ 	.short	0x0020


	//----- nvinfo : EIATTR_SW_WAR
	.align		4
.L_37:
        /*0094*/ 	.byte	0x04, 0x36
        /*0096*/ 	.short	(.L_39 - .L_38)
.L_38:
        /*0098*/ 	.word	0x00000008
.L_39:


//--------------------- .nv.info.cudaComputeLPC   --------------------------
	.section	.nv.info.cudaComputeLPC,"",@"SHT_CUDA_INFO"
	.sectionflags	@""
	.align	4


	//----- nvinfo : EIATTR_CUDA_API_VERSION
	.align		4
        /*0000*/ 	.byte	0x04, 0x37
        /*0002*/ 	.short	(.L_41 - .L_40)
.L_40:
        /*0004*/ 	.word	0x00000082


	//----- nvinfo : EIATTR_KPARAM_INFO
	.align		4
.L_41:
        /*0008*/ 	.byte	0x04, 0x17
        /*000a*/ 	.short	(.L_43 - .L_42)
.L_42:
        /*000c*/ 	.word	0x00000000
        /*0010*/ 	.short	0x0004
        /*0012*/ 	.short	0x001c
        /*0014*/ 	.byte	0x00, 0xf0, 0x11, 0x00


	//----- nvinfo : EIATTR_KPARAM_INFO
	.align		4
.L_43:
        /*0018*/ 	.byte	0x04, 0x17
        /*001a*/ 	.short	(.L_45 - .L_44)
.L_44:
        /*001c*/ 	.word	0x00000000
        /*0020*/ 	.short	0x0003
        /*0022*/ 	.short	0x0018
        /*0024*/ 	.byte	0x00, 0xf0, 0x11, 0x00


	//----- nvinfo : EIATTR_KPARAM_INFO
	.align		4
.L_45:
        /*0028*/ 	.byte	0x04, 0x17
        /*002a*/ 	.short	(.L_47 - .L_46)
.L_46:
        /*002c*/ 	.word	0x00000000
        /*0030*/ 	.short	0x0002
        /*0032*/ 	.short	0x0010
        /*0034*/ 	.byte	0x00, 0xf5, 0x21, 0x00


	//----- nvinfo : EIATTR_KPARAM_INFO
	.align		4
.L_47:
        /*0038*/ 	.byte	0x04, 0x17
        /*003a*/ 	.short	(.L_49 - .L_48)
.L_48:
        /*003c*/ 	.word	0x00000000
        /*0040*/ 	.short	0x0001
        /*0042*/ 	.short	0x0008
        /*0044*/ 	.byte	0x00, 0xf5, 0x21, 0x00


	//----- nvinfo : EIATTR_KPARAM_INFO
	.align		4
.L_49:
        /*0048*/ 	.byte	0x04, 0x17
        /*004a*/ 	.short	(.L_51 - .L_50)
.L_50:
        /*004c*/ 	.word	0x00000000
        /*0050*/ 	.short	0x0000
        /*0052*/ 	.short	0x0000
        /*0054*/ 	.byte	0x00, 0xf5, 0x21, 0x00


	//----- nvinfo : EIATTR_SPARSE_MMA_MASK
	.align		4
.L_51:
        /*0058*/ 	.byte	0x03, 0x50
        /*005a*/ 	.short	0x0000


	//----- nvinfo : EIATTR_MAXREG_COUNT
	.align		4
        /*005c*/ 	.byte	0x03, 0x1b
        /*005e*/ 	.short	0x00ff


	//----- nvinfo : EIATTR_NUM_BARRIERS
	.align		4
        /*0060*/ 	.byte	0x02, 0x4c
        /*0062*/ 	.byte	0x01
	.zero		1


	//----- nvinfo : EIATTR_MERCURY_ISA_VERSION
	.align		4
        /*0064*/ 	.byte	0x03, 0x5f
        /*0066*/ 	.short	0x0101


	//----- nvinfo : EIATTR_VRC_CTA_INIT_COUNT
	.align		4
        /*0068*/ 	.byte	0x02, 0x4a
	.zero		1
	.zero		1


	//----- nvinfo : EIATTR_EXIT_INSTR_OFFSETS
	.align		4
        /*006c*/ 	.byte	0x04, 0x1c
        /*006e*/ 	.short	(.L_53 - .L_52)


	//   ....[0]....
.L_52:
        /*0070*/ 	.word	0x00000a30


	//   ....[1]....
        /*0074*/ 	.word	0x00001300


	//   ....[2]....
        /*0078*/ 	.word	0x000016d0


	//----- nvinfo : EIATTR_CRS_STACK_SIZE
	.align		4
.L_53:
        /*007c*/ 	.byte	0x04, 0x1e
        /*007e*/ 	.short	(.L_55 - .L_54)
.L_54:
        /*0080*/ 	.word	0x00000000


	//----- nvinfo : EIATTR_CBANK_PARAM_SIZE
	.align		4
.L_55:
        /*0084*/ 	.byte	0x03, 0x19
        /*0086*/ 	.short	0x0020


	//----- nvinfo : EIATTR_PARAM_CBANK
	.align		4
        /*0088*/ 	.byte	0x04, 0x0a
        /*008a*/ 	.short	(.L_57 - .L_56)
	.align		4
.L_56:
        /*008c*/ 	.word	index@(.nv.constant0.cudaComputeLPC)
        /*0090*/ 	.short	0x0380
        /*0092*/ 	.short	0x0020


	//----- nvinfo : EIATTR_SW_WAR
	.align		4
.L_57:
        /*0094*/ 	.byte	0x04, 0x36
        /*0096*/ 	.short	(.L_59 - .L_58)
.L_58:
        /*0098*/ 	.word	0x00000008
.L_59:


//--------------------- .nv.info.cudaComputeAutocor --------------------------
	.section	.nv.info.cudaComputeAutocor,"",@"SHT_CUDA_INFO"
	.sectionflags	@""
	.align	4


	//----- nvinfo : EIATTR_CUDA_API_VERSION
	.align		4
        /*0000*/ 	.byte	0x04, 0x37
        /*0002*/ 	.short	(.L_61 - .L_60)
.L_60:
        /*0004*/ 	.word	0x00000082


	//----- nvinfo : EIATTR_KPARAM_INFO
	.align		4
.L_61:
        /*0008*/ 	.byte	0x04, 0x17
        /*000a*/ 	.short	(.L_63 - .L_62)
.L_62:
        /*000c*/ 	.word	0x00000000
        /*0010*/ 	.short	0x0006
        /*0012*/ 	.short	0x0028
        /*0014*/ 	.byte	0x00, 0xf0, 0x11, 0x00


	//----- nvinfo : EIATTR_KPARAM_INFO
	.align		4
.L_63:
        /*0018*/ 	.byte	0x04, 0x17
        /*001a*/ 	.short	(.L_65 - .L_64)
.L_64:
        /*001c*/ 	.word	0x00000000
        /*0020*/ 	.short	0x0005
        /*0022*/ 	.short	0x0024
        /*0024*/ 	.byte	0x00, 0xf0, 0x11, 0x00


	//----- nvinfo : EIATTR_KPARAM_INFO
	.align		4
.L_65:
        /*0028*/ 	.byte	0x04, 0x17
        /*002a*/ 	.short	(.L_67 - .L_66)
.L_66:
        /*002c*/ 	.word	0x00000000
        /*0030*/ 	.short	0x0004
        /*0032*/ 	.short	0x0020
        /*0034*/ 	.byte	0x00, 0xf0, 0x11, 0x00


	//----- nvinfo : EIATTR_KPARAM_INFO
	.align		4
.L_67:
        /*0038*/ 	.byte	0x04, 0x17
        /*003a*/ 	.short	(.L_69 - .L_68)
.L_68:
        /*003c*/ 	.word	0x00000000
        /*0040*/ 	.short	0x0003
        /*0042*/ 	.short	0x0018
        /*0044*/ 	.byte	0x00, 0xf5, 0x21, 0x00


	//----- nvinfo : EIATTR_KPARAM_INFO
	.align		4
.L_69:
        /*0048*/ 	.byte	0x04, 0x17
        /*004a*/ 	.short	(.L_71 - .L_70)
.L_70:
        /*004c*/ 	.word	0x00000000
        /*0050*/ 	.short	0x0002
        /*0052*/ 	.short	0x0010
        /*0054*/ 	.byte	0x00, 0xf5, 0x21, 0x00


	//----- nvinfo : EIATTR_KPARAM_INFO
	.align		4
.L_71:
        /*0058*/ 	.byte	0x04, 0x17
        /*005a*/ 	.short	(.L_73 - .L_72)
.L_72:
        /*005c*/ 	.word	0x00000000
        /*0060*/ 	.short	0x0001
        /*0062*/ 	.short	0x0008
        /*0064*/ 	.byte	0x00, 0xf5, 0x21, 0x00


	//----- nvinfo : EIATTR_KPARAM_INFO
	.align		4
.L_73:
        /*0068*/ 	.byte	0x04, 0x17
        /*006a*/ 	.short	(.L_75 - .L_74)
.L_74:
        /*006c*/ 	.word	0x00000000
        /*0070*/ 	.short	0x0000
        /*0072*/ 	.short	0x0000
        /*0074*/ 	.byte	0x00, 0xf5, 0x21, 0x00


	//----- nvinfo : EIATTR_SPARSE_MMA_MASK
	.align		4
.L_75:
        /*0078*/ 	.byte	0x03, 0x50
        /*007a*/ 	.short	0x0000


	//----- nvinfo : EIATTR_MAXREG_COUNT
	.align		4
        /*007c*/ 	.byte	0x03, 0x1b
        /*007e*/ 	.short	0x00ff


	//----- nvinfo : EIATTR_NUM_BARRIERS
	.align		4
        /*0080*/ 	.byte	0x02, 0x4c
        /*0082*/ 	.byte	0x01
	.zero		1


	//----- nvinfo : EIATTR_MERCURY_ISA_VERSION
	.align		4
        /*0084*/ 	.byte	0x03, 0x5f
        /*0086*/ 	.short	0x0101


	//----- nvinfo : EIATTR_VRC_CTA_INIT_COUNT
	.align		4
        /*0088*/ 	.byte	0x02, 0x4a
	.zero		1
	.zero		1


	//----- nvinfo : EIATTR_EXIT_INSTR_OFFSETS
	.align		4
        /*008c*/ 	.byte	0x04, 0x1c
        /*008e*/ 	.short	(.L_77 - .L_76)


	//   ....[0]....
.L_76:
        /*0090*/ 	.word	0x00000da0


	//   ....[1]....
        /*0094*/ 	.word	0x00000e40


	//----- nvinfo : EIATTR_CRS_STACK_SIZE
	.align		4
.L_77:
        /*0098*/ 	.byte	0x04, 0x1e
        /*009a*/ 	.short	(.L_79 - .L_78)
.L_78:
        /*009c*/ 	.word	0x00000000


	//----- nvinfo : EIATTR_CBANK_PARAM_SIZE
	.align		4
.L_79:
        /*00a0*/ 	.byte	0x03, 0x19
        /*00a2*/ 	.short	0x002c


	//----- nvinfo : EIATTR_PARAM_CBANK
	.align		4
        /*00a4*/ 	.byte	0x04, 0x0a
        /*00a6*/ 	.short	(.L_81 - .L_80)
	.align		4
.L_80:
        /*00a8*/ 	.word	index@(.nv.constant0.cudaComputeAutocor)
        /*00ac*/ 	.short	0x0380
        /*00ae*/ 	.short	0x002c


	//----- nvinfo : EIATTR_SW_WAR
	.align		4
.L_81:
        /*00b0*/ 	.byte	0x04, 0x36
        /*00b2*/ 	.short	(.L_83 - .L_82)
.L_82:
        /*00b4*/ 	.word	0x00000008
.L_83:


//--------------------- .nv.callgraph             --------------------------
	.section	.nv.callgraph,"",@"SHT_CUDA_CALLGRAPH"
	.align	4
	.sectionentsize	8
	.align		4
        /*0000*/ 	.word	0x00000000
	.align		4
        /*0004*/ 	.word	0xffffffff
	.align		4
        /*0008*/ 	.word	0x00000000
	.align		4
        /*000c*/ 	.word	0xfffffffe
	.align		4
        /*0010*/ 	.word	0x00000000
	.align		4
        /*0014*/ 	.word	0xfffffffd
	.align		4
        /*0018*/ 	.word	0x00000000
	.align		4
        /*001c*/ 	.word	0xfffffffc


//--------------------- .text.cudaEncodeResidual  --------------------------
	.section	.text.cudaEncodeResidual,"ax",@progbits
	.align	128
        .global         cudaEncodeResidual
        .type           cudaEncodeResidual,@function
        .size           cudaEncodeResidual,(.L_x_47 - cudaEncodeResidual)
        .other          cudaEncodeResidual,@"STO_CUDA_ENTRY STV_DEFAULT"
cudaEncodeResidual:
.text.cudaEncodeResidual:
[----:B------:R-:W-:Y:S01]  /*0000*/  LDC R1, c[0x0][0x37c] ;  /* 0x0000df00ff017b82 */ /* 0x000fe20000000800 */
[----:B------:R-:W0:Y:S01]  /*0010*/  S2R R17, SR_TID.X ;  /* 0x0000000000117919 */ /* 0x000e220000002100 */
[----:B------:R-:W1:Y:S06]  /*0020*/  LDCU.64 UR6, c[0x0][0x358] ;  /* 0x00006b00ff0677ac */ /* 0x000e6c0008000a00 */
[----:B------:R-:W2:Y:S01]  /*0030*/  S2UR UR5, SR_CgaCtaId ;  /* 0x00000000000579c3 */ /* 0x000ea20000008800 */
[----:B------:R-:W-:-:S07]  /*0040*/  UMOV UR4, 0x400 ;  /* 0x0000040000047882 */ /* 0x000fce0000000000 */
[----:B------:R-:W3:Y:S08]  /*0050*/  S2UR UR8, SR_CTAID.X ;  /* 0x00000000000879c3 */ /* 0x000ef00000002500 */
[----:B------:R-:W4:Y:S01]  /*0060*/  LDC.64 R8, c[0x0][0x398] ;  /* 0x0000e600ff087b82 */ /* 0x000f220000000a00 */
[----:B0-----:R-:W-:-:S13]  /*0070*/  ISETP.GT.U32.AND P0, PT, R17, 0x23, PT ;  /* 0x000000231100780c */ /* 0x001fda0003f04070 */
[----:B------:R-:W0:Y:S01]  /*0080*/  @!P0 S2R R5, SR_CTAID.Y ;  /* 0x0000000000058919 */ /* 0x000e220000002600 */
[----:B------:R-:W0:Y:S02]  /*0090*/  @!P0 LDC.64 R2, c[0x0][0x390] ;  /* 0x0000e400ff028b82 */ /* 0x000e240000000a00 */
[----:B0-----:R-:W-:-:S04]  /*00a0*/  @!P0 IMAD.WIDE.U32 R2, R5, 0x90, R2 ;  /* 0x0000009005028825 */ /* 0x001fc800078e0002 */
[----:B------:R-:W-:-:S06]  /*00b0*/  @!P0 IMAD.WIDE.U32 R4, R17, 0x4, R2 ;  /* 0x0000000411048825 */ /* 0x000fcc00078e0002 */
[----:B-1----:R4:W5:Y:S01]  /*00c0*/  @!P0 LDG.E R4, desc[UR6][R4.64] ;  /* 0x0000000604048981 */ /* 0x002962000c1e1900 */
[----:B--2---:R-:W-:Y:S01]  /*00d0*/  ULEA UR4, UR5, UR4, 0x18 ;  /* 0x0000000405047291 */ /* 0x004fe2000f8ec0ff */
[----:B------:R-:W-:Y:S01]  /*00e0*/  BSSY.RECONVERGENT B0, `(.L_x_0) ;  /* 0x0000017000007945 */ /* 0x000fe20003800200 */
[----:B---3--:R-:W-:-:S04]  /*00f0*/  UIADD3 UR5, UPT, UPT, -UR8, URZ, URZ ;  /* 0x000000ff08057290 */ /* 0x008fc8000fffe1ff */
[----:B------:R-:W-:Y:S02]  /*0100*/  LEA R15, R17, UR4, 0x2 ;  /* 0x00000004110f7c11 */ /* 0x000fe4000f8e10ff */
[----:B----4-:R-:W-:Y:S01]  /*0110*/  IMAD R5, R9, UR5, R8 ;  /* 0x0000000509057c24 */ /* 0x010fe2000f8e0208 */
[----:B------:R-:W-:Y:S02]  /*0120*/  UMOV UR5, UR4 ;  /* 0x0000000400057c82 */ /* 0x000fe40008000000 */
[----:B-----5:R-:W-:Y:S01]  /*0130*/  @!P0 STS [R15+0x880], R4 ;  /* 0x000880040f008388 */ /* 0x020fe20000000800 */
[----:B------:R-:W-:Y:S06]  /*0140*/  BAR.SYNC.DEFER_BLOCKING 0x0 ;  /* 0x0000000000007b1d */ /* 0x000fec0000010000 */
[----:B------:R-:W0:Y:S02]  /*0150*/  LDS.64 R2, [UR4+0x880] ;  /* 0x00088004ff027984 */ /* 0x000e240008000a00 */
[----:B0-----:R-:W-:Y:S01]  /*0160*/  LOP3.LUT R0, RZ, R2, RZ, 0x33, !PT ;  /* 0x00000002ff007212 */ /* 0x001fe200078e33ff */
[C---:B------:R-:W-:Y:S01]  /*0170*/  VIADD R13, R2.reuse, 0x1 ;  /* 0x00000001020d7836 */ /* 0x040fe20000000000 */
[----:B------:R-:W-:-:S02]  /*0180*/  ISETP.GE.AND P1, PT, R2, R17, PT ;  /* 0x000000110200720c */ /* 0x000fc40003f26270 */
[----:B------:R-:W-:-:S05]  /*0190*/  VIADDMNMX R0, R5, R0, R9, PT ;  /* 0x0000000005007246 */ /* 0x000fca0003800109 */
[----:B------:R-:W-:-:S05]  /*01a0*/  IMAD.IADD R4, R13, 0x1, R0 ;  /* 0x000000010d047824 */ /* 0x000fca00078e0200 */
[----:B------:R-:W-:Y:S01]  /*01b0*/  ISETP.GE.AND P0, PT, R17, R4, PT ;  /* 0x000000041100720c */ /* 0x000fe20003f06270 */
[----:B------:R-:W-:-:S05]  /*01c0*/  @P1 IMAD.IADD R4, R2, 0x1, -R17 ;  /* 0x0000000102041824 */ /* 0x000fca00078e0a11 */
[----:B------:R-:W-:Y:S01]  /*01d0*/  @P1 LEA R7, R4, UR5, 0x2 ;  /* 0x0000000504071c11 */ /* 0x000fe2000f8e10ff */
[----:B------:R-:W-:-:S06]  /*01e0*/  IMAD.MOV.U32 R4, RZ, RZ, RZ ;  /* 0x000000ffff047224 */ /* 0x000fcc00078e00ff */
[----:B------:R-:W-:Y:S05]  /*01f0*/  @P0 BRA `(.L_x_1) ;  /* 0x0000000000140947 */ /* 0x000fea0003800000 */
[----:B------:R-:W0:Y:S01]  /*0200*/  LDC.64 R4, c[0x0][0x388] ;  /* 0x0000e200ff047b82 */ /* 0x000e220000000a00 */
[----:B------:R-:W-:-:S04]  /*0210*/  IMAD R6, R9, UR8, R17 ;  /* 0x0000000809067c24 */ /* 0x000fc8000f8e0211 */
[----:B------:R-:W-:-:S04]  /*0220*/  IMAD.IADD R3, R6, 0x1, R3 ;  /* 0x0000000106037824 */ /* 0x000fc800078e0203 */
[----:B0-----:R-:W-:-:S06]  /*0230*/  IMAD.WIDE R4, R3, 0x4, R4 ;  /* 0x0000000403047825 */ /* 0x001fcc00078e0204 */
[----:B------:R0:W5:Y:S02]  /*0240*/  LDG.E R4, desc[UR6][R4.64] ;  /* 0x0000000604047981 */ /* 0x000164000c1e1900 */
.L_x_1:
[----:B------:R-:W-:Y:S05]  /*0250*/  BSYNC.RECONVERGENT B0 ;  /* 0x0000000000007941 */ /* 0x000fea0003800200 */
.L_x_0:
[----:B-----5:R-:W-:Y:S01]  /*0260*/  STS [R15], R4 ;  /* 0x000000040f007388 */ /* 0x020fe20000000800 */
[----:B------:R-:W-:Y:S02]  /*0270*/  ISETP.GE.AND P0, PT, R2, RZ, PT ;  /* 0x000000ff0200720c */ /* 0x000fe40003f06270 */
[----:B------:R-:W-:Y:S01]  /*0280*/  CS2R R18, SRZ ;  /* 0x0000000000127805 */ /* 0x000fe2000001ff00 */
[----:B------:R-:W1:Y:S04]  /*0290*/  @P1 LDS R6, [R7+0x890] ;  /* 0x0008900007061984 */ /* 0x000e680000000800 */
[----:B-1----:R1:W-:Y:S01]  /*02a0*/  @P1 STS [R15+0x890], R6 ;  /* 0x000890060f001388 */ /* 0x0023e20000000800 */
[----:B------:R-:W-:Y:S06]  /*02b0*/  BAR.SYNC.DEFER_BLOCKING 0x0 ;  /* 0x0000000000007b1d */ /* 0x000fec0000010000 */
[----:B------:R-:W-:Y:S05]  /*02c0*/  @!P0 BRA `(.L_x_2) ;  /* 0x0000000800788947 */ /* 0x000fea0003800000 */
[----:B------:R-:W-:Y:S02]  /*02d0*/  ISETP.GE.U32.AND P1, PT, R2, 0x7, PT ;  /* 0x000000070200780c */ /* 0x000fe40003f26070 */
[----:B------:R-:W-:Y:S02]  /*02e0*/  CS2R R18, SRZ ;  /* 0x0000000000127805 */ /* 0x000fe4000001ff00 */
[----:B------:R-:W-:Y:S01]  /*02f0*/  LOP3.LUT R25, R13, 0x7, RZ, 0xc0, !PT ;  /* 0x000000070d197812 */ /* 0x000fe200078ec0ff */
[----:B------:R-:W-:-:S03]  /*0300*/  IMAD.MOV.U32 R12, RZ, RZ, RZ ;  /* 0x000000ffff0c7224 */ /* 0x000fc600078e00ff */
[----:B------:R-:W-:-:S05]  /*0310*/  ISETP.NE.AND P0, PT, R25, RZ, PT ;  /* 0x000000ff1900720c */ /* 0x000fca0003f05270 */
[----:B------:R-:W-:Y:S08]  /*0320*/  @!P1 BRA `(.L_x_3) ;  /* 0x0000000400289947 */ /* 0x000ff00003800000 */
[----:B------:R-:W-:Y:S02]  /*0330*/  LOP3.LUT R12, R13, 0xfffffff8, RZ, 0xc0, !PT ;  /* 0xfffffff80d0c7812 */ /* 0x000fe400078ec0ff */
[----:B------:R-:W-:-:S03]  /*0340*/  CS2R R18, SRZ ;  /* 0x0000000000127805 */ /* 0x000fc6000001ff00 */
[----:B------:R-:W-:-:S07]  /*0350*/  IMAD.MOV R26, RZ, RZ, -R12 ;  /* 0x000000ffff1a7224 */ /* 0x000fce00078e0a0c */
.L_x_4:
[----:B------:R-:W-:Y:S01]  /*0360*/  LEA R22, R17, UR5, 0x2 ;  /* 0x0000000511167c11 */ /* 0x000fe2000f8e10ff */
[----:B01----:R-:W0:Y:S01]  /*0370*/  LDS.128 R4, [UR5+0x890] ;  /* 0x00089005ff047984 */ /* 0x003e220008000c00 */
[----:B------:R-:W-:-:S03]  /*0380*/  VIADD R26, R26, 0x8 ;  /* 0x000000081a1a7836 */ /* 0x000fc60000000000 */
[----:B------:R-:W1:Y:S04]  /*0390*/  LDS R23, [R22] ;  /* 0x0000000016177984 */ /* 0x000e680000000800 */
[----:B------:R-:W2:Y:S04]  /*03a0*/  LDS R27, [R22+0x4] ;  /* 0x00000400161b7984 */ /* 0x000ea80000000800 */
[----:B------:R-:W3:Y:S04]  /*03b0*/  LDS R21, [R22+0x8] ;  /* 0x0000080016157984 */ /* 0x000ee80000000800 */
[----:B------:R-:W-:Y:S04]  /*03c0*/  LDS R20, [R22+0xc] ;  /* 0x00000c0016147984 */ /* 0x000fe80000000800 */
[----:B------:R-:W4:Y:S01]  /*03d0*/  LDS.128 R8, [UR5+0x8a0] ;  /* 0x0008a005ff087984 */ /* 0x000f220008000c00 */
[----:B------:R-:W-:-:S03]  /*03e0*/  UIADD3 UR5, UPT, UPT, UR5, 0x20, URZ ;  /* 0x0000002005057890 */ /* 0x000fc6000fffe0ff */
[----:B------:R-:W5:Y:S04]  /*03f0*/  LDS R3, [R22+0x10] ;  /* 0x0000100016037984 */ /* 0x000f680000000800 */
[----:B------:R-:W5:Y:S04]  /*0400*/  LDS R14, [R22+0x14] ;  /* 0x00001400160e7984 */ /* 0x000f680000000800 */
[----:B------:R-:W5:Y:S01]  /*0410*/  LDS R16, [R22+0x18] ;  /* 0x0000180016107984 */ /* 0x000f620000000800 */
[----:B0-----:R-:W-:Y:S02]  /*0420*/  IMAD.SHL.U32 R24, R4, 0x100, RZ ;  /* 0x0000010004187824 */ /* 0x001fe400078e00ff */
[----:B------:R-:W-:-:S02]  /*0430*/  IMAD.SHL.U32 R5, R5, 0x100, RZ ;  /* 0x0000010005057824 */ /* 0x000fc400078e00ff */
[----:B-1----:R-:W-:Y:S01]  /*0440*/  IMAD.SHL.U32 R4, R23, 0x100, RZ ;  /* 0x0000010017047824 */ /* 0x002fe200078e00ff */
[----:B------:R-:W-:Y:S01]  /*0450*/  SHF.R.S32.HI R23, RZ, 0x8, R24 ;  /* 0x00000008ff177819 */ /* 0x000fe20000011418 */
[----:B------:R-:W-:Y:S01]  /*0460*/  IMAD.SHL.U32 R6, R6, 0x100, RZ ;  /* 0x0000010006067824 */ /* 0x000fe200078e00ff */
[----:B------:R-:W-:Y:S01]  /*0470*/  SHF.R.S32.HI R5, RZ, 0x8, R5 ;  /* 0x00000008ff057819 */ /* 0x000fe20000011405 */
[----:B--2---:R-:W-:Y:S01]  /*0480*/  IMAD.SHL.U32 R27, R27, 0x100, RZ ;  /* 0x000001001b1b7824 */ /* 0x004fe200078e00ff */
[----:B------:R-:W-:Y:S02]  /*0490*/  SHF.R.S32.HI R24, RZ, 0x8, R4 ;  /* 0x00000008ff187819 */ /* 0x000fe40000011404 */
[----:B------:R-:W0:Y:S01]  /*04a0*/  LDS R4, [R22+0x1c] ;  /* 0x00001c0016047984 */ /* 0x000e220000000800 */
[----:B---3--:R-:W-:Y:S01]  /*04b0*/  IMAD.SHL.U32 R21, R21, 0x100, RZ ;  /* 0x0000010015157824 */ /* 0x008fe200078e00ff */
[----:B------:R-:W-:Y:S01]  /*04c0*/  SHF.R.S32.HI R28, RZ, 0x8, R27 ;  /* 0x00000008ff1c7819 */ /* 0x000fe2000001141b */
[----:B------:R-:W-:-:S02]  /*04d0*/  IMAD R24, R24, R23, RZ ;  /* 0x0000001718187224 */ /* 0x000fc400078e02ff */
[----:B------:R-:W-:Y:S01]  /*04e0*/  IMAD.SHL.U32 R23, R7, 0x100, RZ ;  /* 0x0000010007177824 */ /* 0x000fe200078e00ff */
[----:B------:R-:W-:Y:S01]  /*04f0*/  SHF.R.S32.HI R7, RZ, 0x8, R6 ;  /* 0x00000008ff077819 */ /* 0x000fe20000011406 */
[----:B------:R-:W-:Y:S02]  /*0500*/  IMAD R5, R28, R5, RZ ;  /* 0x000000051c057224 */ /* 0x000fe400078e02ff */
[----:B----4-:R-:W-:Y:S01]  /*0510*/  IMAD.SHL.U32 R10, R10, 0x100, RZ ;  /* 0x000001000a0a7824 */ /* 0x010fe200078e00ff */
[----:B------:R-:W-:Y:S01]  /*0520*/  SHF.R.S32.HI R6, RZ, 0x8, R23 ;  /* 0x00000008ff067819 */ /* 0x000fe20000011417 */
[----:B------:R-:W-:Y:S01]  /*0530*/  IMAD.SHL.U32 R23, R20, 0x100, RZ ;  /* 0x0000010014177824 */ /* 0x000fe200078e00ff */
[----:B------:R-:W-:Y:S01]  /*0540*/  SHF.R.S32.HI R20, RZ, 0x8, R21 ;  /* 0x00000008ff147819 */ /* 0x000fe20000011415 */
[----:B------:R-:W-:Y:S01]  /*0550*/  IMAD.SHL.U32 R11, R11, 0x100, RZ ;  /* 0x000001000b0b7824 */ /* 0x000fe200078e00ff */
[--C-:B------:R-:W-:Y:S02]  /*0560*/  IADD3 R19, P1, P2, R5, R19, R24.reuse ;  /* 0x0000001305137210 */ /* 0x100fe40007a3e018 */
[----:B------:R-:W-:Y:S01]  /*0570*/  SHF.R.S32.HI R21, RZ, 0x1f, R24 ;  /* 0x0000001fff157819 */ /* 0x000fe20000011418 */
[----:B------:R-:W-:Y:S01]  /*0580*/  IMAD R20, R20, R7, RZ ;  /* 0x0000000714147224 */ /* 0x000fe200078e02ff */
[----:B------:R-:W-:Y:S01]  /*0590*/  SHF.R.S32.HI R5, RZ, 0x1f, R5 ;  /* 0x0000001fff057819 */ /* 0x000fe20000011405 */
[----:B------:R-:W-:Y:S01]  /*05a0*/  IMAD.SHL.U32 R7, R8, 0x100, RZ ;  /* 0x0000010008077824 */ /* 0x000fe200078e00ff */
[----:B------:R-:W-:Y:S01]  /*05b0*/  SHF.R.S32.HI R23, RZ, 0x8, R23 ;  /* 0x00000008ff177819 */ /* 0x000fe20000011417 */
[----:B-----5:R-:W-:Y:S01]  /*05c0*/  IMAD.SHL.U32 R8, R3, 0x100, RZ ;  /* 0x0000010003087824 */ /* 0x020fe200078e00ff */
[----:B------:R-:W-:Y:S01]  /*05d0*/  IADD3.X R18, PT, PT, R5, R18, R21, P1, P2 ;  /* 0x0000001205127210 */ /* 0x000fe20000fe4415 */
[----:B------:R-:W-:Y:S01]  /*05e0*/  IMAD.SHL.U32 R5, R9, 0x100, RZ ;  /* 0x0000010009057824 */ /* 0x000fe200078e00ff */
[----:B------:R-:W-:Y:S01]  /*05f0*/  SHF.R.S32.HI R7, RZ, 0x8, R7 ;  /* 0x00000008ff077819 */ /* 0x000fe20000011407 */
[----:B------:R-:W-:Y:S01]  /*0600*/  IMAD.SHL.U32 R14, R14, 0x100, RZ ;  /* 0x000001000e0e7824 */ /* 0x000fe200078e00ff */
[----:B------:R-:W-:Y:S01]  /*0610*/  SHF.R.S32.HI R8, RZ, 0x8, R8 ;  /* 0x00000008ff087819 */ /* 0x000fe20000011408 */
[----:B------:R-:W-:Y:S01]  /*0620*/  IMAD R6, R23, R6, RZ ;  /* 0x0000000617067224 */ /* 0x000fe200078e02ff */
[----:B------:R-:W-:Y:S01]  /*0630*/  SHF.R.S32.HI R5, RZ, 0x8, R5 ;  /* 0x00000008ff057819 */ /* 0x000fe20000011405 */
[----:B------:R-:W-:Y:S01]  /*0640*/  IMAD.SHL.U32 R16, R16, 0x100, RZ ;  /* 0x0000010010107824 */ /* 0x000fe200078e00ff */
[----:B------:R-:W-:Y:S01]  /*0650*/  SHF.R.S32.HI R14, RZ, 0x8, R14 ;  /* 0x00000008ff0e7819 */ /* 0x000fe2000001140e */
[----:B------:R-:W-:Y:S01]  /*0660*/  IMAD R7, R8, R7, RZ ;  /* 0x0000000708077224 */ /* 0x000fe200078e02ff */
[----:B------:R-:W-:-:S02]  /*0670*/  IADD3 R19, P1, P2, R6, R19, R20 ;  /* 0x0000001306137210 */ /* 0x000fc40007a3e014 */
[----:B------:R-:W-:Y:S01]  /*0680*/  SHF.R.S32.HI R9, RZ, 0x1f, R20 ;  /* 0x0000001fff097819 */ /* 0x000fe20000011414 */
[----:B------:R-:W-:Y:S01]  /*0690*/  IMAD R14, R14, R5, RZ ;  /* 0x000000050e0e7224 */ /* 0x000fe200078e02ff */
[----:B------:R-:W-:Y:S02]  /*06a0*/  SHF.R.S32.HI R6, RZ, 0x1f, R6 ;  /* 0x0000001fff067819 */ /* 0x000fe40000011406 */
[----:B------:R-:W-:Y:S02]  /*06b0*/  SHF.R.S32.HI R3, RZ, 0x8, R10 ;  /* 0x00000008ff037819 */ /* 0x000fe4000001140a */
[----:B------:R-:W-:Y:S01]  /*06c0*/  IADD3.X R6, PT, PT, R6, R18, R9, P1, P2 ;  /* 0x0000001206067210 */ /* 0x000fe20000fe4409 */
[----:B0-----:R-:W-:Y:S01]  /*06d0*/  IMAD.SHL.U32 R4, R4, 0x100, RZ ;  /* 0x0000010004047824 */ /* 0x001fe200078e00ff */
[--C-:B------:R-:W-:Y:S02]  /*06e0*/  IADD3 R19, P1, P2, R14, R19, R7.reuse ;  /* 0x000000130e137210 */ /* 0x100fe40007a3e007 */
[----:B------:R-:W-:-:S02]  /*06f0*/  SHF.R.S32.HI R7, RZ, 0x1f, R7 ;  /* 0x0000001fff077819 */ /* 0x000fc40000011407 */
[----:B------:R-:W-:Y:S02]  /*0700*/  SHF.R.S32.HI R14, RZ, 0x1f, R14 ;  /* 0x0000001fff0e7819 */ /* 0x000fe4000001140e */
[----:B------:R-:W-:Y:S02]  /*0710*/  SHF.R.S32.HI R16, RZ, 0x8, R16 ;  /* 0x00000008ff107819 */ /* 0x000fe40000011410 */
[----:B------:R-:W-:Y:S02]  /*0720*/  IADD3.X R7, PT, PT, R14, R6, R7, P1, P2 ;  /* 0x000000060e077210 */ /* 0x000fe40000fe4407 */
[----:B------:R-:W-:Y:S01]  /*0730*/  SHF.R.S32.HI R11, RZ, 0x8, R11 ;  /* 0x00000008ff0b7819 */ /* 0x000fe2000001140b */
[----:B------:R-:W-:Y:S01]  /*0740*/  IMAD R3, R16, R3, RZ ;  /* 0x0000000310037224 */ /* 0x000fe200078e02ff */
[----:B------:R-:W-:Y:S02]  /*0750*/  SHF.R.S32.HI R4, RZ, 0x8, R4 ;  /* 0x00000008ff047819 */ /* 0x000fe40000011404 */
[----:B------:R-:W-:-:S03]  /*0760*/  ISETP.NE.AND P1, PT, R26, RZ, PT ;  /* 0x000000ff1a00720c */ /* 0x000fc60003f25270 */
[----:B------:R-:W-:-:S05]  /*0770*/  IMAD R4, R4, R11, RZ ;  /* 0x0000000b04047224 */ /* 0x000fca00078e02ff */
[--C-:B------:R-:W-:Y:S02]  /*0780*/  IADD3 R19, P2, P3, R4, R19, R3.reuse ;  /* 0x0000001304137210 */ /* 0x100fe40007b5e003 */
[----:B------:R-:W-:Y:S02]  /*0790*/  SHF.R.S32.HI R3, RZ, 0x1f, R3 ;  /* 0x0000001fff037819 */ /* 0x000fe40000011403 */
[----:B------:R-:W-:-:S04]  /*07a0*/  SHF.R.S32.HI R4, RZ, 0x1f, R4 ;  /* 0x0000001fff047819 */ /* 0x000fc80000011404 */
[----:B------:R-:W-:Y:S01]  /*07b0*/  IADD3.X R18, PT, PT, R4, R7, R3, P2, P3 ;  /* 0x0000000704127210 */ /* 0x000fe200017e6403 */
[----:B------:R-:W-:Y:S06]  /*07c0*/  @P1 BRA `(.L_x_4) ;  /* 0xfffffff800e41947 */ /* 0x000fec000383ffff */
.L_x_3:
[----:B------:R-:W-:Y:S05]  /*07d0*/  @!P0 BRA `(.L_x_2) ;  /* 0x0000000400348947 */ /* 0x000fea0003800000 */
[----:B------:R-:W-:Y:S02]  /*07e0*/  ISETP.GE.U32.AND P1, PT, R25, 0x4, PT ;  /* 0x000000041900780c */ /* 0x000fe40003f26070 */
[----:B------:R-:W-:-:S11]  /*07f0*/  LOP3.LUT P0, R13, R13, 0x3, RZ, 0xc0, !PT ;  /* 0x000000030d0d7812 */ /* 0x000fd6000780c0ff */
[----:B------:R-:W-:Y:S05]  /*0800*/  @!P1 BRA `(.L_x_5) ;  /* 0x0000000000949947 */ /* 0x000fea0003800000 */
[C---:B------:R-:W-:Y:S01]  /*0810*/  LEA R9, R12.reuse, UR4, 0x2 ;  /* 0x000000040c097c11 */ /* 0x040fe2000f8e10ff */
[C---:B------:R-:W-:Y:S02]  /*0820*/  IMAD R3, R12.reuse, 0x4, R15 ;  /* 0x000000040c037824 */ /* 0x040fe400078e020f */
[----:B------:R-:W-:Y:S02]  /*0830*/  VIADD R12, R12, 0x4 ;  /* 0x000000040c0c7836 */ /* 0x000fe40000000000 */
[----:B0-----:R-:W0:Y:S04]  /*0840*/  LDS.64 R4, [R9+0x890] ;  /* 0x0008900009047984 */ /* 0x001e280000000a00 */
[----:B------:R-:W2:Y:S04]  /*0850*/  LDS R8, [R3] ;  /* 0x0000000003087984 */ /* 0x000ea80000000800 */
[----:B------:R-:W3:Y:S04]  /*0860*/  LDS R10, [R3+0x4] ;  /* 0x00000400030a7984 */ /* 0x000ee80000000800 */
[----:B-1----:R-:W1:Y:S04]  /*0870*/  LDS.64 R6, [R9+0x898] ;  /* 0x0008980009067984 */ /* 0x002e680000000a00 */
[----:B------:R-:W4:Y:S04]  /*0880*/  LDS R14, [R3+0x8] ;  /* 0x00000800030e7984 */ /* 0x000f280000000800 */
[----:B------:R5:W5:Y:S01]  /*0890*/  LDS R16, [R3+0xc] ;  /* 0x00000c0003107984 */ /* 0x000b620000000800 */
[----:B0-----:R-:W-:-:S02]  /*08a0*/  IMAD.SHL.U32 R4, R4, 0x100, RZ ;  /* 0x0000010004047824 */ /* 0x001fc400078e00ff */
[----:B------:R-:W-:Y:S02]  /*08b0*/  IMAD.SHL.U32 R5, R5, 0x100, RZ ;  /* 0x0000010005057824 */ /* 0x000fe400078e00ff */
[----:B--2---:R-:W-:Y:S01]  /*08c0*/  IMAD.SHL.U32 R8, R8, 0x100, RZ ;  /* 0x0000010008087824 */ /* 0x004fe200078e00ff */
[----:B------:R-:W-:Y:S02]  /*08d0*/  SHF.R.S32.HI R11, RZ, 0x8, R4 ;  /* 0x00000008ff0b7819 */ /* 0x000fe40000011404 */
[----:B------:R-:W-:Y:S01]  /*08e0*/  SHF.R.S32.HI R5, RZ, 0x8, R5 ;  /* 0x00000008ff057819 */ /* 0x000fe20000011405 */
[----:B---3--:R-:W-:Y:S01]  /*08f0*/  IMAD.SHL.U32 R10, R10, 0x100, RZ ;  /* 0x000001000a0a7824 */ /* 0x008fe200078e00ff */
[----:B------:R-:W-:Y:S01]  /*0900*/  SHF.R.S32.HI R4, RZ, 0x8, R8 ;  /* 0x00000008ff047819 */ /* 0x000fe20000011408 */
[----:B-1----:R-:W-:-:S03]  /*0910*/  IMAD.SHL.U32 R6, R6, 0x100, RZ ;  /* 0x0000010006067824 */ /* 0x002fc600078e00ff */
[----:B------:R-:W-:Y:S01]  /*0920*/  SHF.R.S32.HI R10, RZ, 0x8, R10 ;  /* 0x00000008ff0a7819 */ /* 0x000fe2000001140a */
[----:B------:R-:W-:Y:S02]  /*0930*/  IMAD.SHL.U32 R7, R7, 0x100, RZ ;  /* 0x0000010007077824 */ /* 0x000fe400078e00ff */
[----:B----4-:R-:W-:Y:S01]  /*0940*/  IMAD.SHL.U32 R14, R14, 0x100, RZ ;  /* 0x000001000e0e7824 */ /* 0x010fe200078e00ff */
[----:B-----5:R-:W-:Y:S01]  /*0950*/  SHF.R.S32.HI R3, RZ, 0x8, R6 ;  /* 0x00000008ff037819 */ /* 0x020fe20000011406 */
[----:B------:R-:W-:Y:S01]  /*0960*/  IMAD R4, R4, R11, RZ ;  /* 0x0000000b04047224 */ /* 0x000fe200078e02ff */
[----:B------:R-:W-:Y:S01]  /*0970*/  SHF.R.S32.HI R7, RZ, 0x8, R7 ;  /* 0x00000008ff077819 */ /* 0x000fe20000011407 */
[----:B------:R-:W-:Y:S01]  /*0980*/  IMAD.SHL.U32 R16, R16, 0x100, RZ ;  /* 0x0000010010107824 */ /* 0x000fe200078e00ff */
[----:B------:R-:W-:Y:S01]  /*0990*/  SHF.R.S32.HI R14, RZ, 0x8, R14 ;  /* 0x00000008ff0e7819 */ /* 0x000fe2000001140e */
[----:B------:R-:W-:-:S03]  /*09a0*/  IMAD R5, R10, R5, RZ ;  /* 0x000000050a057224 */ /* 0x000fc600078e02ff */
[----:B------:R-:W-:Y:S01]  /*09b0*/  SHF.R.S32.HI R16, RZ, 0x8, R16 ;  /* 0x00000008ff107819 */ /* 0x000fe20000011410 */
[----:B------:R-:W-:Y:S01]  /*09c0*/  IMAD R3, R14, R3, RZ ;  /* 0x000000030e037224 */ /* 0x000fe200078e02ff */
[--C-:B------:R-:W-:Y:S02]  /*09d0*/  IADD3 R19, P1, P2, R5, R19, R4.reuse ;  /* 0x0000001305137210 */ /* 0x100fe40007a3e004 */
[----:B------:R-:W-:Y:S01]  /*09e0*/  SHF.R.S32.HI R5, RZ, 0x1f, R5 ;  /* 0x0000001fff057819 */ /* 0x000fe20000011405 */
[----:B------:R-:W-:Y:S01]  /*09f0*/  IMAD R16, R16, R7, RZ ;  /* 0x0000000710107224 */ /* 0x000fe200078e02ff */
[----:B------:R-:W-:-:S04]  /*0a00*/  SHF.R.S32.HI R7, RZ, 0x1f, R4 ;  /* 0x0000001fff077819 */ /* 0x000fc80000011404 */
[--C-:B------:R-:W-:Y:S02]  /*0a10*/  IADD3 R19, P3, P4, R16, R19, R3.reuse ;  /* 0x0000001310137210 */ /* 0x100fe40007c7e003 */
[----:B------:R-:W-:Y:S02]  /*0a20*/  SHF.R.S32.HI R3, RZ, 0x1f, R3 ;  /* 0x0000001fff037819 */ /* 0x000fe40000011403 */
[----:B------:R-:W-:Y:S02]  /*0a30*/  IADD3.X R5, PT, PT, R5, R18, R7, P1, P2 ;  /* 0x0000001205057210 */ /* 0x000fe40000fe4407 */
[----:B------:R-:W-:-:S04]  /*0a40*/  SHF.R.S32.HI R16, RZ, 0x1f, R16 ;  /* 0x0000001fff107819 */ /* 0x000fc80000011410 */
[----:B------:R-:W-:-:S07]  /*0a50*/  IADD3.X R18, PT, PT, R16, R5, R3, P3, P4 ;  /* 0x0000000510127210 */ /* 0x000fce0001fe8403 */
.L_x_5:
[----:B------:R-:W-:Y:S05]  /*0a60*/  @!P0 BRA `(.L_x_2) ;  /* 0x0000000000908947 */ /* 0x000fea0003800000 */
[----:B------:R-:W-:Y:S02]  /*0a70*/  ISETP.NE.AND P0, PT, R13, 0x1, PT ;  /* 0x000000010d00780c */ /* 0x000fe40003f05270 */
[----:B------:R-:W-:-:S04]  /*0a80*/  LOP3.LUT R3, R2, 0x1, RZ, 0xc0, !PT ;  /* 0x0000000102037812 */ /* 0x000fc800078ec0ff */
[----:B------:R-:W-:-:S07]  /*0a90*/  ISETP.NE.U32.AND P1, PT, R3, 0x1, PT ;  /* 0x000000010300780c */ /* 0x000fce0003f25070 */
[----:B------:R-:W-:Y:S06]  /*0aa0*/  @!P0 BRA `(.L_x_6) ;  /* 0x0000000000508947 */ /* 0x000fec0003800000 */
[C---:B------:R-:W-:Y:S01]  /*0ab0*/  IMAD R3, R12.reuse, 0x4, R15 ;  /* 0x000000040c037824 */ /* 0x040fe200078e020f */
[C---:B0-----:R-:W-:Y:S01]  /*0ac0*/  LEA R5, R12.reuse, UR4, 0x2 ;  /* 0x000000040c057c11 */ /* 0x041fe2000f8e10ff */
[----:B------:R-:W-:-:S03]  /*0ad0*/  VIADD R12, R12, 0x2 ;  /* 0x000000020c0c7836 */ /* 0x000fc60000000000 */
[----:B------:R-:W0:Y:S04]  /*0ae0*/  LDS R4, [R3] ;  /* 0x0000000003047984 */ /* 0x000e280000000800 */
[----:B------:R-:W2:Y:S04]  /*0af0*/  LDS R8, [R3+0x4] ;  /* 0x0000040003087984 */ /* 0x000ea80000000800 */
[----:B-1----:R-:W1:Y:S01]  /*0b00*/  LDS.64 R6, [R5+0x890] ;  /* 0x0008900005067984 */ /* 0x002e620000000a00 */
[----:B0-----:R-:W-:Y:S02]  /*0b10*/  IMAD.SHL.U32 R4, R4, 0x100, RZ ;  /* 0x0000010004047824 */ /* 0x001fe400078e00ff */
[----:B--2---:R-:W-:-:S03]  /*0b20*/  IMAD.SHL.U32 R8, R8, 0x100, RZ ;  /* 0x0000010008087824 */ /* 0x004fc600078e00ff */
[----:B------:R-:W-:Y:S01]  /*0b30*/  SHF.R.S32.HI R4, RZ, 0x8, R4 ;  /* 0x00000008ff047819 */ /* 0x000fe20000011404 */
[----:B-1----:R-:W-:Y:S01]  /*0b40*/  IMAD.SHL.U32 R6, R6, 0x100, RZ ;  /* 0x0000010006067824 */ /* 0x002fe200078e00ff */
[----:B------:R-:W-:Y:S01]  /*0b50*/  SHF.R.S32.HI R8, RZ, 0x8, R8 ;  /* 0x00000008ff087819 */ /* 0x000fe20000011408 */
[----:B------:R-:W-:-:S03]  /*0b60*/  IMAD.SHL.U32 R9, R7, 0x100, RZ ;  /* 0x0000010007097824 */ /* 0x000fc600078e00ff */
[----:B------:R-:W-:Y:S02]  /*0b70*/  SHF.R.S32.HI R7, RZ, 0x8, R6 ;  /* 0x00000008ff077819 */ /* 0x000fe40000011406 */
[----:B------:R-:W-:-:S03]  /*0b80*/  SHF.R.S32.HI R9, RZ, 0x8, R9 ;  /* 0x00000008ff097819 */ /* 0x000fc60000011409 */
[----:B------:R-:W-:Y:S02]  /*0b90*/  IMAD R4, R4, R7, RZ ;  /* 0x0000000704047224 */ /* 0x000fe400078e02ff */
[----:B------:R-:W-:-:S03]  /*0ba0*/  IMAD R8, R8, R9, RZ ;  /* 0x0000000908087224 */ /* 0x000fc600078e02ff */
[--C-:B------:R-:W-:Y:S02]  /*0bb0*/  SHF.R.S32.HI R3, RZ, 0x1f, R4.reuse ;  /* 0x0000001fff037819 */ /* 0x100fe40000011404 */
[----:B------:R-:W-:Y:S02]  /*0bc0*/  IADD3 R19, P0, P2, R8, R19, R4 ;  /* 0x0000001308137210 */ /* 0x000fe40007a1e004 */
[----:B------:R-:W-:-:S04]  /*0bd0*/  SHF.R.S32.HI R8, RZ, 0x1f, R8 ;  /* 0x0000001fff087819 */ /* 0x000fc80000011408 */
[----:B------:R-:W-:-:S07]  /*0be0*/  IADD3.X R18, PT, PT, R8, R18, R3, P0, P2 ;  /* 0x0000001208127210 */ /* 0x000fce00007e4403 */
.L_x_6:
[----:B------:R-:W-:Y:S05]  /*0bf0*/  @!P1 BRA `(.L_x_2) ;  /* 0x00000000002c9947 */ /* 0x000fea0003800000 */
[C---:B------:R-:W-:Y:S01]  /*0c00*/  IMAD R3, R12.reuse, 0x4, R15 ;  /* 0x000000040c037824 */ /* 0x040fe200078e020f */
[----:B------:R-:W-:-:S05]  /*0c10*/  LEA R12, R12, UR4, 0x2 ;  /* 0x000000040c0c7c11 */ /* 0x000fca000f8e10ff */
[----:B------:R-:W2:Y:S04]  /*0c20*/  LDS R3, [R3] ;  /* 0x0000000003037984 */ /* 0x000ea80000000800 */
[----:B------:R-:W0:Y:S01]  /*0c30*/  LDS R12, [R12+0x890] ;  /* 0x000890000c0c7984 */ /* 0x000e220000000800 */
[----:B--2---:R-:W-:Y:S02]  /*0c40*/  IMAD.SHL.U32 R4, R3, 0x100, RZ ;  /* 0x0000010003047824 */ /* 0x004fe400078e00ff */
[----:B0-----:R-:W-:-:S03]  /*0c50*/  IMAD.SHL.U32 R5, R12, 0x100, RZ ;  /* 0x000001000c057824 */ /* 0x001fc600078e00ff */
[----:B------:R-:W-:Y:S02]  /*0c60*/  SHF.R.S32.HI R4, RZ, 0x8, R4 ;  /* 0x00000008ff047819 */ /* 0x000fe40000011404 */
[----:B------:R-:W-:-:S05]  /*0c70*/  SHF.R.S32.HI R5, RZ, 0x8, R5 ;  /* 0x00000008ff057819 */ /* 0x000fca0000011405 */
[----:B------:R-:W-:-:S05]  /*0c80*/  IMAD R4, R4, R5, RZ ;  /* 0x0000000504047224 */ /* 0x000fca00078e02ff */
[----:B------:R-:W-:-:S04]  /*0c90*/  IADD3 R19, P0, PT, R4, R19, RZ ;  /* 0x0000001304137210 */ /* 0x000fc80007f1e0ff */
[----:B------:R-:W-:-:S09]  /*0ca0*/  LEA.HI.X.SX32 R18, R4, R18, 0x1, P0 ;  /* 0x0000001204127211 */ /* 0x000fd200000f0eff */
.L_x_2:
[----:B------:R-:W-:Y:S01]  /*0cb0*/  IMAD R2, R2, 0x4, R15 ;  /* 0x0000000402027824 */ /* 0x000fe200078e020f */
[----:B------:R-:W2:Y:S01]  /*0cc0*/  LDS R3, [UR4+0x888] ;  /* 0x00088804ff037984 */ /* 0x000ea20008000800 */
[C---:B------:R-:W-:Y:S02]  /*0cd0*/  ISETP.GE.AND P0, PT, R17.reuse, R0, PT ;  /* 0x000000001100720c */ /* 0x040fe40003f06270 */
[----:B------:R-:W-:Y:S02]  /*0ce0*/  ISETP.GT.U32.AND P1, PT, R17, 0x7f, PT ;  /* 0x0000007f1100780c */ /* 0x000fe40003f24070 */
[----:B------:R-:W3:Y:S01]  /*0cf0*/  LDS R2, [R2+0x4] ;  /* 0x0000040002027984 */ /* 0x000ee20000000800 */
[----:B--2---:R-:W-:-:S05]  /*0d00*/  SHF.R.S64 R3, R19, R3, R18 ;  /* 0x0000000313037219 */ /* 0x004fca0000001012 */
[----:B---3--:R-:W-:-:S04]  /*0d10*/  IMAD.IADD R3, R2, 0x1, -R3 ;  /* 0x0000000102037824 */ /* 0x008fc800078e0a03 */
[----:B------:R-:W-:Y:S01]  /*0d20*/  IMAD.SHL.U32 R4, R3, 0x200, RZ ;  /* 0x0000020003047824 */ /* 0x000fe200078e00ff */
[----:B------:R-:W-:-:S04]  /*0d30*/  SHF.R.S32.HI R3, RZ, 0x1f, R3 ;  /* 0x0000001fff037819 */ /* 0x000fc80000011403 */
[----:B------:R-:W-:-:S04]  /*0d40*/  SHF.R.S32.HI R4, RZ, 0x8, R4 ;  /* 0x00000008ff047819 */ /* 0x000fc80000011404 */
[----:B------:R-:W-:-:S04]  /*0d50*/  LOP3.LUT R3, R4, R3, RZ, 0x3c, !PT ;  /* 0x0000000304037212 */ /* 0x000fc800078e3cff */
[----:B------:R-:W-:Y:S02]  /*0d60*/  SEL R4, R3, RZ, !P0 ;  /* 0x000000ff03047207 */ /* 0x000fe40004000000 */
[----:B------:R-:W-:-:S03]  /*0d70*/  ISETP.GT.U32.AND P0, PT, R17, 0x3f, PT ;  /* 0x0000003f1100780c */ /* 0x000fc60003f04070 */
[----:B------:R-:W-:Y:S01]  /*0d80*/  STS [R15+0x400], R4 ;  /* 0x000400040f007388 */ /* 0x000fe20000000800 */
[----:B------:R-:W-:Y:S06]  /*0d90*/  BAR.SYNC.DEFER_BLOCKING 0x0 ;  /* 0x0000000000007b1d */ /* 0x000fec0000010000 */
[----:B------:R-:W-:Y:S04]  /*0da0*/  @!P1 LDS R2, [R15+0x600] ;  /* 0x000600000f029984 */ /* 0x000fe80000000800 */
[----:B------:R-:W2:Y:S02]  /*0db0*/  @!P1 LDS R3, [R15+0x400] ;  /* 0x000400000f039984 */ /* 0x000ea40000000800 */
[----:B--2---:R-:W-:-:S05]  /*0dc0*/  @!P1 IMAD.IADD R2, R2, 0x1, R3 ;  /* 0x0000000102029824 */ /* 0x004fca00078e0203 */
[----:B------:R-:W-:Y:S01]  /*0dd0*/  @!P1 STS [R15+0x400], R2 ;  /* 0x000400020f009388 */ /* 0x000fe20000000800 */
[----:B------:R-:W-:Y:S01]  /*0de0*/  BAR.SYNC.DEFER_BLOCKING 0x0 ;  /* 0x0000000000007b1d */ /* 0x000fe20000010000 */
[----:B------:R-:W-:-:S05]  /*0df0*/  ISETP.GT.U32.AND P1, PT, R17, 0x1f, PT ;  /* 0x0000001f1100780c */ /* 0x000fca0003f24070 */
[----:B------:R-:W-:Y:S04]  /*0e00*/  @!P0 LDS R3, [R15+0x500] ;  /* 0x000500000f038984 */ /* 0x000fe80000000800 */
[----:B-1----:R-:W1:Y:S02]  /*0e10*/  @!P0 LDS R6, [R15+0x400] ;  /* 0x000400000f068984 */ /* 0x002e640000000800 */
[----:B-1----:R-:W-:-:S05]  /*0e20*/  @!P0 IMAD.IADD R6, R3, 0x1, R6 ;  /* 0x0000000103068824 */ /* 0x002fca00078e0206 */
[----:B------:R-:W-:Y:S01]  /*0e30*/  @!P0 STS [R15+0x400], R6 ;  /* 0x000400060f008388 */ /* 0x000fe20000000800 */
[----:B------:R-:W-:Y:S06]  /*0e40*/  BAR.SYNC.DEFER_BLOCKING 0x0 ;  /* 0x0000000000007b1d */ /* 0x000fec0000010000 */
[----:B------:R-:W-:Y:S04]  /*0e50*/  @!P1 LDS R3, [R15+0x480] ;  /* 0x000480000f039984 */ /* 0x000fe80000000800 */
[----:B------:R-:W1:Y:S02]  /*0e60*/  @!P1 LDS R4, [R15+0x400] ;  /* 0x000400000f049984 */ /* 0x000e640000000800 */
[----:B-1----:R-:W-:-:S05]  /*0e70*/  @!P1 IMAD.IADD R4, R3, 0x1, R4 ;  /* 0x0000000103049824 */ /* 0x002fca00078e0204 */
[----:B------:R-:W-:Y:S01]  /*0e80*/  @!P1 STS [R15+0x400], R4 ;  /* 0x000400040f009388 */ /* 0x000fe20000000800 */
[----:B------:R-:W-:Y:S06]  /*0e90*/  BAR.SYNC.DEFER_BLOCKING 0x0 ;  /* 0x0000000000007b1d */ /* 0x000fec0000010000 */
[----:B------:R-:W-:Y:S04]  /*0ea0*/  LDS R2, [R15+0x440] ;  /* 0x000440000f027984 */ /* 0x000fe80000000800 */
[----:B------:R-:W-:Y:S04]  /*0eb0*/  LDS R3, [R15+0x400] ;  /* 0x000400000f037984 */ /* 0x000fe80000000800 */
[----:B0-----:R-:W0:Y:S04]  /*0ec0*/  LDS R5, [R15+0x420] ;  /* 0x000420000f057984 */ /* 0x001e280000000800 */
[----:B------:R-:W-:Y:S04]  /*0ed0*/  LDS R7, [R15+0x410] ;  /* 0x000410000f077984 */ /* 0x000fe80000000800 */
[----:B------:R-:W1:Y:S04]  /*0ee0*/  LDS R6, [R15+0x408] ;  /* 0x000408000f067984 */ /* 0x000e680000000800 */
[----:B------:R-:W2:Y:S01]  /*0ef0*/  LDS R9, [R15+0x404] ;  /* 0x000404000f097984 */ /* 0x000ea20000000800 */
[----:B0-----:R-:W-:-:S04]  /*0f00*/  IADD3 R2, PT, PT, R5, R3, R2 ;  /* 0x0000000305027210 */ /* 0x001fc80007ffe002 */
[----:B-1----:R-:W-:-:S05]  /*0f10*/  IADD3 R2, PT, PT, R6, R7, R2 ;  /* 0x0000000706027210 */ /* 0x002fca0007ffe002 */
[----:B--2---:R-:W-:-:S05]  /*0f20*/  IMAD.IADD R2, R2, 0x1, R9 ;  /* 0x0000000102027824 */ /* 0x004fca00078e0209 */
[----:B------:R0:W-:Y:S01]  /*0f30*/  STS [R15+0x400], R2 ;  /* 0x000400020f007388 */ /* 0x0001e20000000800 */
[----:B------:R-:W-:Y:S06]  /*0f40*/  BAR.SYNC.DEFER_BLOCKING 0x0 ;  /* 0x0000000000007b1d */ /* 0x000fec0000010000 */
[----:B------:R-:W-:Y:S05]  /*0f50*/  @P1 EXIT ;  /* 0x000000000000194d */ /* 0x000fea0003800000 */
[----:B------:R-:W1:Y:S01]  /*0f60*/  LDS R3, [UR4+0x400] ;  /* 0x00040004ff037984 */ /* 0x000e620008000800 */
[C---:B------:R-:W-:Y:S01]  /*0f70*/  ISETP.GT.U32.AND P0, PT, R17.reuse, 0xe, PT ;  /* 0x0000000e1100780c */ /* 0x040fe20003f04070 */
[--C-:B0-----:R-:W-:Y:S01]  /*0f80*/  IMAD R2, R0, R17, R0.reuse ;  /* 0x0000001100027224 */ /* 0x101fe200078e0200 */
[----:B------:R-:W-:Y:S01]  /*0f90*/  SHF.R.S32.HI R4, RZ, 0x1, R0 ;  /* 0x00000001ff047819 */ /* 0x000fe20000011400 */
[----:B------:R-:W0:Y:S02]  /*0fa0*/  LDS R5, [R15+0x820] ;  /* 0x000820000f057984 */ /* 0x000e240000000800 */
[----:B------:R-:W-:Y:S02]  /*0fb0*/  VIADD R0, R2, 0x7fffff ;  /* 0x007fffff02007836 */ /* 0x000fe40000000000 */
[----:B------:R-:W-:Y:S04]  /*0fc0*/  LDS R7, [R15+0x810] ;  /* 0x000810000f077984 */ /* 0x000fe80000000800 */
[----:B------:R-:W2:Y:S02]  /*0fd0*/  LDS R6, [R15+0x808] ;  /* 0x000808000f067984 */ /* 0x000ea40000000800 */
[----:B------:R-:W-:Y:S01]  /*0fe0*/  @!P0 IMAD.MOV R0, RZ, RZ, R2 ;  /* 0x000000ffff008224 */ /* 0x000fe200078e0202 */
[----:B------:R-:W-:Y:S01]  /*0ff0*/  ISETP.NE.AND P0, PT, R17, RZ, PT ;  /* 0x000000ff1100720c */ /* 0x000fe20003f05270 */
[----:B------:R-:W3:Y:S01]  /*1000*/  LDS R9, [R15+0x804] ;  /* 0x000804000f097984 */ /* 0x000ee20000000800 */
[----:B-1----:R-:W-:-:S05]  /*1010*/  IMAD.IADD R4, R3, 0x1, -R4 ;  /* 0x0000000103047824 */ /* 0x002fca00078e0a04 */
[----:B------:R-:W-:-:S04]  /*1020*/  SHF.R.S32.HI R3, RZ, R17, R4 ;  /* 0x00000011ff037219 */ /* 0x000fc80000011404 */
[----:B0-----:R-:W-:-:S04]  /*1030*/  VIADDMNMX R0, R0, R3, R5, PT ;  /* 0x0000000300007246 */ /* 0x001fc80003800105 */
[----:B--2---:R-:W-:-:S04]  /*1040*/  VIMNMX3 R0, R0, R7, R6, PT ;  /* 0x000000070000720f */ /* 0x004fc80003800106 */
[----:B---3--:R-:W-:-:S05]  /*1050*/  VIMNMX R0, PT, PT, R0, R9, PT ;  /* 0x0000000900007248 */ /* 0x008fca0003fe0100 */
[----:B------:R0:W-:Y:S01]  /*1060*/  STS [R15+0x800], R0 ;  /* 0x000800000f007388 */ /* 0x0001e20000000800 */
[----:B------:R-:W-:Y:S05]  /*1070*/  @P0 EXIT ;  /* 0x000000000000094d */ /* 0x000fea0003800000 */
[----:B0-----:R-:W0:Y:S01]  /*1080*/  S2R R0, SR_CTAID.Y ;  /* 0x0000000000007919 */ /* 0x001e220000002600 */
[----:B------:R-:W0:Y:S01]  /*1090*/  LDC R7, c[0x0][0x370] ;  /* 0x0000dc00ff077b82 */ /* 0x000e220000000800 */
[----:B------:R-:W1:Y:S07]  /*10a0*/  LDS R5, [UR4+0x800] ;  /* 0x00080004ff057984 */ /* 0x000e6e0008000800 */
[----:B------:R-:W2:Y:S01]  /*10b0*/  LDC.64 R2, c[0x0][0x380] ;  /* 0x0000e000ff027b82 */ /* 0x000ea20000000a00 */
[----:B0-----:R-:W-:-:S04]  /*10c0*/  IMAD R7, R0, R7, UR8 ;  /* 0x0000000800077e24 */ /* 0x001fc8000f8e0207 */
[----:B--2---:R-:W-:-:S05]  /*10d0*/  IMAD.WIDE.U32 R2, R7, 0x4, R2 ;  /* 0x0000000407027825 */ /* 0x004fca00078e0002 */
[----:B-1----:R-:W-:Y:S01]  /*10e0*/  STG.E desc[UR6][R2.64], R5 ;  /* 0x0000000502007986 */ /* 0x002fe2000c101906 */
[----:B------:R-:W-:Y:S05]  /*10f0*/  EXIT ;  /* 0x000000000000794d */ /* 0x000fea0003800000 */
.L_x_7:
[----:B------:R-:W-:-:S00]  /*1100*/  BRA `(.L_x_7) ;  /* 0xfffffffc00fc7947 */ /* 0x000fc0000383ffff */
[----:B------:R-:W-:-:S00]  /*1110*/  NOP ;  /* 0x0000000000007918 */ /* 0x000fc00000000000 */
        /* <DEDUP_REMOVED lines=14> */
.L_x_47:


//--------------------- .text.cudaComputeLPC      --------------------------
	.section	.text.cudaComputeLPC,"ax",@progbits
	.align	128
        .global         cudaComputeLPC
        .type           cudaComputeLPC,@function
        .size           cudaComputeLPC,(.L_x_46 - cudaComputeLPC)
        .other          cudaComputeLPC,@"STO_CUDA_ENTRY STV_DEFAULT"
cudaComputeLPC:
.text.cudaComputeLPC:
[----:B------:R-:W-:Y:S01]  /*0000*/  LDC R1, c[0x0][0x37c] ;  /* 0x0000df00ff017b82 */ /* 0x000fe20000000800 */
[----:B------:R-:W0:Y:S01]  /*0010*/  S2R R0, SR_TID.X ;  /* 0x0000000000007919 */ /* 0x000e220000002100 */
[----:B------:R-:W1:Y:S06]  /*0020*/  LDCU.64 UR8, c[0x0][0x358] ;  /* 0x00006b00ff0877ac */ /* 0x000e6c0008000a00 */
[----:B------:R-:W2:Y:S08]  /*0030*/  LDC R17, c[0x0][0x398] ;  /* 0x0000e600ff117b82 */ /* 0x000eb00000000800 */
[----:B------:R-:W3:Y:S01]  /*0040*/  S2UR UR5, SR_CgaCtaId ;  /* 0x00000000000579c3 */ /* 0x000ee20000008800 */
[----:B------:R-:W-:Y:S01]  /*0050*/  UMOV UR4, 0x400 ;  /* 0x0000040000047882 */ /* 0x000fe20000000000 */
[----:B------:R-:W4:Y:S01]  /*0060*/  LDCU UR6, c[0x0][0x39c] ;  /* 0x00007380ff0677ac */ /* 0x000f220008000800 */
[----:B0-----:R-:W-:-:S13]  /*0070*/  ISETP.GT.U32.AND P0, PT, R0, 0x1, PT ;  /* 0x000000010000780c */ /* 0x001fda0003f04070 */
[----:B------:R-:W0:Y:S01]  /*0080*/  @!P0 S2R R5, SR_CTAID.Y ;  /* 0x0000000000058919 */ /* 0x000e220000002600 */
[----:B------:R-:W0:Y:S02]  /*0090*/  @!P0 LDC.64 R2, c[0x0][0x390] ;  /* 0x0000e400ff028b82 */ /* 0x000e240000000a00 */
[----:B0-----:R-:W-:-:S04]  /*00a0*/  @!P0 IMAD.WIDE.U32 R2, R5, 0x8, R2 ;  /* 0x0000000805028825 */ /* 0x001fc800078e0002 */
[----:B------:R-:W-:-:S06]  /*00b0*/  @!P0 IMAD.WIDE.U32 R4, R0, 0x4, R2 ;  /* 0x0000000400048825 */ /* 0x000fcc00078e0002 */
[----:B-1----:R-:W5:Y:S01]  /*00c0*/  @!P0 LDG.E R5, desc[UR8][R4.64] ;  /* 0x0000000804058981 */ /* 0x002f62000c1e1900 */
[----:B--2---:R-:W-:Y:S01]  /*00d0*/  ISETP.GT.AND P1, PT, R0, R17, PT ;  /* 0x000000110000720c */ /* 0x004fe20003f24270 */
[----:B---3--:R-:W-:Y:S02]  /*00e0*/  ULEA UR4, UR5, UR4, 0x18 ;  /* 0x0000000405047291 */ /* 0x008fe4000f8ec0ff */
[----:B----4-:R-:W-:-:S04]  /*00f0*/  UISETP.GE.AND UP0, UPT, UR6, 0x1, UPT ;  /* 0x000000010600788c */ /* 0x010fc8000bf06270 */
[----:B------:R-:W-:-:S06]  /*0100*/  LEA R2, R0, UR4, 0x2 ;  /* 0x0000000400027c11 */ /* 0x000fcc000f8e10ff */
[----:B------:R0:W-:Y:S04]  /*0110*/  @!P1 STS [R2+0x188], RZ ;  /* 0x000188ff02009388 */ /* 0x0001e80000000800 */
[----:B-----5:R0:W-:Y:S01]  /*0120*/  @!P0 STS [R2], R5 ;  /* 0x0000000502008388 */ /* 0x0201e20000000800 */
[----:B------:R-:W-:Y:S06]  /*0130*/  BAR.SYNC.DEFER_BLOCKING 0x0 ;  /* 0x0000000000007b1d */ /* 0x000fec0000010000 */
[----:B------:R-:W-:Y:S05]  /*0140*/  BRA.U !UP0, `(.L_x_8) ;  /* 0x0000000908247547 */ /* 0x000fea000b800000 */
[----:B------:R-:W1:Y:S01]  /*0150*/  S2UR UR5, SR_CTAID.Y ;  /* 0x00000000000579c3 */ /* 0x000e620000002600 */
[----:B------:R-:W-:Y:S01]  /*0160*/  UISETP.GE.U32.AND UP0, UPT, UR6, 0x8, UPT ;  /* 0x000000080600788c */ /* 0x000fe2000bf06070 */
[----:B------:R-:W-:Y:S01]  /*0170*/  IADD3 R3, PT, PT, R17, 0x1, RZ ;  /* 0x0000000111037810 */ /* 0x000fe20007ffe0ff */
[----:B------:R-:W-:Y:S01]  /*0180*/  ULOP3.LUT UR7, UR6, 0x7, URZ, 0xc0, !UPT ;  /* 0x0000000706077892 */ /* 0x000fe2000f8ec0ff */
[----:B------:R-:W-:Y:S01]  /*0190*/  UMOV UR4, URZ ;  /* 0x000000ff00047c82 */ /* 0x000fe20008000000 */
[----:B-1----:R-:W-:-:S05]  /*01a0*/  UIMAD UR5, UR5, UR6, URZ ;  /* 0x00000006050572a4 */ /* 0x002fca000f8e02ff */
[----:B------:R-:W-:Y:S07]  /*01b0*/  BRA.U !UP0, `(.L_x_9) ;  /* 0x0000000108f47547 */ /* 0x000fee000b800000 */
[----:B------:R-:W1:Y:S01]  /*01c0*/  LDC.64 R18, c[0x0][0x388] ;  /* 0x0000e200ff127b82 */ /* 0x000e620000000a00 */
[----:B------:R-:W-:Y:S01]  /*01d0*/  IMAD R6, R3, UR5, R0 ;  /* 0x0000000503067c24 */ /* 0x000fe2000f8e0200 */
[C---:B------:R-:W-:Y:S01]  /*01e0*/  LEA R4, R17.reuse, 0x8, 0x3 ;  /* 0x0000000811047811 */ /* 0x040fe200078e18ff */
[----:B------:R-:W-:Y:S02]  /*01f0*/  ULOP3.LUT UR4, UR6, 0x7ffffff8, URZ, 0xc0, !UPT ;  /* 0x7ffffff806047892 */ /* 0x000fe4000f8ec0ff */
[----:B0-----:R-:W-:Y:S01]  /*0200*/  IMAD.IADD R5, R6, 0x1, R17 ;  /* 0x0000000106057824 */ /* 0x001fe200078e0211 */
[C---:B------:R-:W-:Y:S01]  /*0210*/  LEA R7, R17.reuse, R6, 0x1 ;  /* 0x0000000611077211 */ /* 0x040fe200078e08ff */
[C-C-:B------:R-:W-:Y:S01]  /*0220*/  IMAD R9, R17.reuse, 0x3, R6.reuse ;  /* 0x0000000311097824 */ /* 0x140fe200078e0206 */
[----:B------:R-:W-:Y:S01]  /*0230*/  UIADD3 UR6, UPT, UPT, -UR4, URZ, URZ ;  /* 0x000000ff04067290 */ /* 0x000fe2000fffe1ff */
[C-C-:B------:R-:W-:Y:S02]  /*0240*/  IMAD R11, R17.reuse, 0x4, R6.reuse ;  /* 0x00000004110b7824 */ /* 0x140fe400078e0206 */
[----:B------:R-:W-:-:S02]  /*0250*/  IMAD R13, R17, 0x5, R6 ;  /* 0x00000005110d7824 */ /* 0x000fc400078e0206 */
[C-C-:B------:R-:W-:Y:S02]  /*0260*/  IMAD R15, R17.reuse, 0x6, R6.reuse ;  /* 0x00000006110f7824 */ /* 0x140fe400078e0206 */
[----:B------:R-:W-:Y:S01]  /*0270*/  IMAD R17, R17, 0x7, R6 ;  /* 0x0000000711117824 */ /* 0x000fe200078e0206 */
[----:B------:R-:W-:-:S07]  /*0280*/  IADD3 R6, PT, PT, R6, 0x3, RZ ;  /* 0x0000000306067810 */ /* 0x000fce0007ffe0ff */
.L_x_12:
[----:B------:R-:W-:Y:S01]  /*0290*/  UIADD3 UR6, UPT, UPT, UR6, 0x8, URZ ;  /* 0x0000000806067890 */ /* 0x000fe2000fffe0ff */
[----:B------:R-:W-:Y:S04]  /*02a0*/  BSSY.RECONVERGENT B0, `(.L_x_10) ;  /* 0x0000024000007945 */ /* 0x000fe80003800200 */
[----:B0-----:R-:W-:Y:S07]  /*02b0*/  @P1 BRA `(.L_x_11) ;  /* 0x0000000000881947 */ /* 0x001fee0003800000 */
[----:B------:R-:W-:Y:S01]  /*02c0*/  VIADD R25, R6, 0xfffffffd ;  /* 0xfffffffd06197836 */ /* 0x000fe20000000000 */
[----:B------:R-:W-:Y:S02]  /*02d0*/  IADD3 R29, PT, PT, R5, 0x1, RZ ;  /* 0x00000001051d7810 */ /* 0x000fe40007ffe0ff */
[----:B------:R-:W-:Y:S01]  /*02e0*/  IADD3 R27, PT, PT, R7, 0x2, RZ ;  /* 0x00000002071b7810 */ /* 0x000fe20007ffe0ff */
[----:B-1----:R-:W-:-:S04]  /*02f0*/  IMAD.WIDE.U32 R24, R25, 0x4, R18 ;  /* 0x0000000419187825 */ /* 0x002fc800078e0012 */
[--C-:B------:R-:W-:Y:S01]  /*0300*/  IMAD.WIDE.U32 R28, R29, 0x4, R18.reuse ;  /* 0x000000041d1c7825 */ /* 0x100fe200078e0012 */
[----:B------:R0:W2:Y:S03]  /*0310*/  LDG.E R8, desc[UR8][R24.64] ;  /* 0x0000000818087981 */ /* 0x0000a6000c1e1900 */
[----:B------:R-:W-:Y:S01]  /*0320*/  VIADD R23, R9, 0x3 ;  /* 0x0000000309177836 */ /* 0x000fe20000000000 */
[----:B------:R1:W3:Y:S01]  /*0330*/  LDG.E R10, desc[UR8][R28.64] ;  /* 0x000000081c0a7981 */ /* 0x0002e2000c1e1900 */
[----:B------:R-:W-:Y:S01]  /*0340*/  IMAD.WIDE.U32 R26, R27, 0x4, R18 ;  /* 0x000000041b1a7825 */ /* 0x000fe200078e0012 */
[----:B------:R-:W-:-:S03]  /*0350*/  IADD3 R21, PT, PT, R11, 0x4, RZ ;  /* 0x000000040b157810 */ /* 0x000fc60007ffe0ff */
[--C-:B------:R-:W-:Y:S01]  /*0360*/  IMAD.WIDE.U32 R22, R23, 0x4, R18.reuse ;  /* 0x0000000417167825 */ /* 0x100fe200078e0012 */
[----:B------:R-:W-:Y:S01]  /*0370*/  IADD3 R12, PT, PT, R13, 0x5, RZ ;  /* 0x000000050d0c7810 */ /* 0x000fe20007ffe0ff */
[----:B------:R-:W4:Y:S02]  /*0380*/  LDG.E R26, desc[UR8][R26.64] ;  /* 0x000000081a1a7981 */ /* 0x000f24000c1e1900 */
[--C-:B------:R-:W-:Y:S02]  /*0390*/  IMAD.WIDE.U32 R20, R21, 0x4, R18.reuse ;  /* 0x0000000415147825 */ /* 0x100fe400078e0012 */
[----:B------:R-:W5:Y:S02]  /*03a0*/  LDG.E R22, desc[UR8][R22.64] ;  /* 0x0000000816167981 */ /* 0x000f64000c1e1900 */
[----:B------:R-:W-:Y:S02]  /*03b0*/  VIADD R14, R15, 0x6 ;  /* 0x000000060f0e7836 */ /* 0x000fe40000000000 */
[----:B0-----:R-:W-:-:S02]  /*03c0*/  IMAD.WIDE.U32 R24, R12, 0x4, R18 ;  /* 0x000000040c187825 */ /* 0x001fc400078e0012 */
[----:B------:R0:W5:Y:S01]  /*03d0*/  LDG.E R12, desc[UR8][R20.64] ;  /* 0x00000008140c7981 */ /* 0x000162000c1e1900 */
[----:B------:R-:W-:Y:S01]  /*03e0*/  IADD3 R16, PT, PT, R17, 0x7, RZ ;  /* 0x0000000711107810 */ /* 0x000fe20007ffe0ff */
[--C-:B-1----:R-:W-:Y:S02]  /*03f0*/  IMAD.WIDE.U32 R28, R14, 0x4, R18.reuse ;  /* 0x000000040e1c7825 */ /* 0x102fe400078e0012 */
[----:B------:R-:W5:Y:S04]  /*0400*/  LDG.E R24, desc[UR8][R24.64] ;  /* 0x0000000818187981 */ /* 0x000f68000c1e1900 */
[----:B------:R-:W5:Y:S01]  /*0410*/  LDG.E R28, desc[UR8][R28.64] ;  /* 0x000000081c1c7981 */ /* 0x000f62000c1e1900 */
[----:B0-----:R-:W-:-:S03]  /*0420*/  IMAD.WIDE.U32 R20, R16, 0x4, R18 ;  /* 0x0000000410147825 */ /* 0x001fc600078e0012 */
[----:B------:R-:W2:Y:S04]  /*0430*/  LDS R27, [R2+0x188] ;  /* 0x00018800021b7984 */ /* 0x000ea80000000800 */
[----:B------:R-:W5:Y:S01]  /*0440*/  LDG.E R14, desc[UR8][R20.64] ;  /* 0x00000008140e7981 */ /* 0x000f62000c1e1900 */
[----:B--2---:R-:W-:-:S04]  /*0450*/  FADD R27, R8, R27 ;  /* 0x0000001b081b7221 */ /* 0x004fc80000000000 */
[----:B---3--:R-:W-:-:S04]  /*0460*/  FADD R27, R27, R10 ;  /* 0x0000000a1b1b7221 */ /* 0x008fc80000000000 */
[----:B----4-:R-:W-:-:S04]  /*0470*/  FADD R27, R27, R26 ;  /* 0x0000001a1b1b7221 */ /* 0x010fc80000000000 */
[----:B-----5:R-:W-:-:S04]  /*0480*/  FADD R27, R27, R22 ;  /* 0x000000161b1b7221 */ /* 0x020fc80000000000 */
[----:B------:R-:W-:-:S04]  /*0490*/  FADD R27, R27, R12 ;  /* 0x0000000c1b1b7221 */ /* 0x000fc80000000000 */
[----:B------:R-:W-:-:S04]  /*04a0*/  FADD R27, R27, R24 ;  /* 0x000000181b1b7221 */ /* 0x000fc80000000000 */
[----:B------:R-:W-:-:S04]  /*04b0*/  FADD R27, R27, R28 ;  /* 0x0000001c1b1b7221 */ /* 0x000fc80000000000 */
[----:B------:R-:W-:-:S05]  /*04c0*/  FADD R27, R27, R14 ;  /* 0x0000000e1b1b7221 */ /* 0x000fca0000000000 */
[----:B------:R0:W-:Y:S02]  /*04d0*/  STS [R2+0x188], R27 ;  /* 0x0001881b02007388 */ /* 0x0001e40000000800 */
.L_x_11:
[----:B------:R-:W-:Y:S05]  /*04e0*/  BSYNC.RECONVERGENT B0 ;  /* 0x0000000000007941 */ /* 0x000fea0003800200 */
.L_x_10:
[----:B------:R-:W-:Y:S01]  /*04f0*/  UISETP.NE.AND UP0, UPT, UR6, URZ, UPT ;  /* 0x000000ff0600728c */ /* 0x000fe2000bf05270 */
[C---:B------:R-:W-:Y:S01]  /*0500*/  IADD3 R5, PT, PT, R4.reuse, R5, RZ ;  /* 0x0000000504057210 */ /* 0x040fe20007ffe0ff */
[C---:B------:R-:W-:Y:S01]  /*0510*/  IMAD.IADD R7, R4.reuse, 0x1, R7 ;  /* 0x0000000104077824 */ /* 0x040fe200078e0207 */
[C---:B------:R-:W-:Y:S01]  /*0520*/  IADD3 R9, PT, PT, R4.reuse, R9, RZ ;  /* 0x0000000904097210 */ /* 0x040fe20007ffe0ff */
[C---:B------:R-:W-:Y:S01]  /*0530*/  IMAD.IADD R13, R4.reuse, 0x1, R13 ;  /* 0x00000001040d7824 */ /* 0x040fe200078e020d */
[C---:B------:R-:W-:Y:S01]  /*0540*/  IADD3 R11, PT, PT, R4.reuse, R11, RZ ;  /* 0x0000000b040b7210 */ /* 0x040fe20007ffe0ff */
[C---:B------:R-:W-:Y:S01]  /*0550*/  IMAD.IADD R6, R4.reuse, 0x1, R6 ;  /* 0x0000000104067824 */ /* 0x040fe200078e0206 */
[C---:B------:R-:W-:Y:S02]  /*0560*/  IADD3 R15, PT, PT, R4.reuse, R15, RZ ;  /* 0x0000000f040f7210 */ /* 0x040fe40007ffe0ff */
[----:B------:R-:W-:Y:S01]  /*0570*/  IADD3 R17, PT, PT, R4, R17, RZ ;  /* 0x0000001104117210 */ /* 0x000fe20007ffe0ff */
[----:B------:R-:W-:Y:S06]  /*0580*/  BRA.U UP0, `(.L_x_12) ;  /* 0xfffffffd00407547 */ /* 0x000fec000b83ffff */
.L_x_9:
[----:B------:R-:W-:-:S09]  /*0590*/  UISETP.NE.AND UP0, UPT, UR7, URZ, UPT ;  /* 0x000000ff0700728c */ /* 0x000fd2000bf05270 */
[----:B------:R-:W-:Y:S05]  /*05a0*/  BRA.U !UP0, `(.L_x_8) ;  /* 0x00000005080c7547 */ /* 0x000fea000b800000 */
[----:B------:R-:W2:Y:S01]  /*05b0*/  LDC R4, c[0x0][0x39c] ;  /* 0x0000e700ff047b82 */ /* 0x000ea20000000800 */
[----:B------:R-:W-:Y:S01]  /*05c0*/  UISETP.GE.U32.AND UP0, UPT, UR7, 0x4, UPT ;  /* 0x000000040700788c */ /* 0x000fe2000bf06070 */
[----:B--2---:R-:W-:-:S08]  /*05d0*/  LOP3.LUT R14, R4, 0x3, RZ, 0xc0, !PT ;  /* 0x00000003040e7812 */ /* 0x004fd000078ec0ff */
[----:B------:R-:W-:Y:S05]  /*05e0*/  BRA.U !UP0, `(.L_x_13) ;  /* 0x0000000108687547 */ /* 0x000fea000b800000 */
[----:B------:R-:W2:Y:S01]  /*05f0*/  LDCU UR6, c[0x0][0x398] ;  /* 0x00007300ff0677ac */ /* 0x000ea20008000800 */
[----:B------:R-:W-:Y:S01]  /*0600*/  BSSY.RECONVERGENT B0, `(.L_x_14) ;  /* 0x0000017000007945 */ /* 0x000fe20003800200 */
[----:B--2---:R-:W-:-:S13]  /*0610*/  ISETP.GT.AND P0, PT, R0, UR6, PT ;  /* 0x0000000600007c0c */ /* 0x004fda000bf04270 */
[----:B------:R-:W-:Y:S05]  /*0620*/  @P0 BRA `(.L_x_15) ;  /* 0x0000000000500947 */ /* 0x000fea0003800000 */
[----:B------:R-:W2:Y:S01]  /*0630*/  LDC.64 R6, c[0x0][0x388] ;  /* 0x0000e200ff067b82 */ /* 0x000ea20000000a00 */
[----:B------:R-:W-:-:S06]  /*0640*/  UIADD3 UR6, UPT, UPT, UR5, UR4, URZ ;  /* 0x0000000405067290 */ /* 0x000fcc000fffe0ff */
[----:B------:R-:W-:-:S05]  /*0650*/  IMAD R8, R3, UR6, R0 ;  /* 0x0000000603087c24 */ /* 0x000fca000f8e0200 */
[----:B------:R-:W-:-:S04]  /*0660*/  IADD3 R10, PT, PT, R3, R8, RZ ;  /* 0x00000008030a7210 */ /* 0x000fc80007ffe0ff */
[----:B------:R-:W-:Y:S01]  /*0670*/  IADD3 R12, PT, PT, R3, R10, RZ ;  /* 0x0000000a030c7210 */ /* 0x000fe20007ffe0ff */
[----:B--2---:R-:W-:-:S04]  /*0680*/  IMAD.WIDE.U32 R8, R8, 0x4, R6 ;  /* 0x0000000408087825 */ /* 0x004fc800078e0006 */
[----:B------:R-:W-:Y:S02]  /*0690*/  IMAD.WIDE.U32 R10, R10, 0x4, R6 ;  /* 0x000000040a0a7825 */ /* 0x000fe400078e0006 */
[----:B------:R-:W2:Y:S02]  /*06a0*/  LDG.E R8, desc[UR8][R8.64] ;  /* 0x0000000808087981 */ /* 0x000ea4000c1e1900 */
[----:B0-----:R-:W-:Y:S02]  /*06b0*/  IMAD.IADD R5, R3, 0x1, R12 ;  /* 0x0000000103057824 */ /* 0x001fe400078e020c */
[--C-:B------:R-:W-:Y:S01]  /*06c0*/  IMAD.WIDE.U32 R12, R12, 0x4, R6.reuse ;  /* 0x000000040c0c7825 */ /* 0x100fe200078e0006 */
[----:B------:R-:W3:Y:S03]  /*06d0*/  LDG.E R10, desc[UR8][R10.64] ;  /* 0x000000080a0a7981 */ /* 0x000ee6000c1e1900 */
[----:B------:R-:W-:-:S02]  /*06e0*/  IMAD.WIDE.U32 R6, R5, 0x4, R6 ;  /* 0x0000000405067825 */ /* 0x000fc400078e0006 */
[----:B------:R-:W4:Y:S04]  /*06f0*/  LDG.E R12, desc[UR8][R12.64] ;  /* 0x000000080c0c7981 */ /* 0x000f28000c1e1900 */
[----:B------:R-:W5:Y:S04]  /*0700*/  LDG.E R6, desc[UR8][R6.64] ;  /* 0x0000000806067981 */ /* 0x000f68000c1e1900 */
[----:B------:R-:W2:Y:S02]  /*0710*/  LDS R5, [R2+0x188] ;  /* 0x0001880002057984 */ /* 0x000ea40000000800 */
[----:B--2---:R-:W-:-:S04]  /*0720*/  FADD R5, R8, R5 ;  /* 0x0000000508057221 */ /* 0x004fc80000000000 */
[----:B---3--:R-:W-:-:S04]  /*0730*/  FADD R5, R5, R10 ;  /* 0x0000000a05057221 */ /* 0x008fc80000000000 */
[----:B----4-:R-:W-:-:S04]  /*0740*/  FADD R5, R5, R12 ;  /* 0x0000000c05057221 */ /* 0x010fc80000000000 */
[----:B-----5:R-:W-:-:S05]  /*0750*/  FADD R5, R5, R6 ;  /* 0x0000000605057221 */ /* 0x020fca0000000000 */
[----:B------:R2:W-:Y:S02]  /*0760*/  STS [R2+0x188], R5 ;  /* 0x0001880502007388 */ /* 0x0005e40000000800 */
.L_x_15:
[----:B------:R-:W-:Y:S05]  /*0770*/  BSYNC.RECONVERGENT B0 ;  /* 0x0000000000007941 */ /* 0x000fea0003800200 */
.L_x_14:
[----:B------:R-:W-:-:S12]  /*0780*/  UIADD3 UR4, UPT, UPT, UR4, 0x4, URZ ;  /* 0x0000000404047890 */ /* 0x000fd8000fffe0ff */
.L_x_13:
[----:B------:R-:W-:-:S13]  /*0790*/  ISETP.NE.AND P0, PT, R14, RZ, PT ;  /* 0x000000ff0e00720c */ /* 0x000fda0003f05270 */
[----:B------:R-:W-:Y:S05]  /*07a0*/  @!P0 BRA `(.L_x_8) ;  /* 0x00000000008c8947 */ /* 0x000fea0003800000 */
[----:B------:R-:W-:-:S13]  /*07b0*/  ISETP.NE.AND P0, PT, R14, 0x1, PT ;  /* 0x000000010e00780c */ /* 0x000fda0003f05270 */
[----:B------:R-:W-:Y:S05]  /*07c0*/  @!P0 BRA `(.L_x_16) ;  /* 0x0000000000488947 */ /* 0x000fea0003800000 */
[----:B------:R-:W3:Y:S01]  /*07d0*/  LDCU UR6, c[0x0][0x398] ;  /* 0x00007300ff0677ac */ /* 0x000ee20008000800 */
[----:B------:R-:W-:Y:S01]  /*07e0*/  BSSY.RECONVERGENT B0, `(.L_x_17) ;  /* 0x000000f000007945 */ /* 0x000fe20003800200 */
[----:B---3--:R-:W-:-:S13]  /*07f0*/  ISETP.GT.AND P0, PT, R0, UR6, PT ;  /* 0x0000000600007c0c */ /* 0x008fda000bf04270 */
[----:B------:R-:W-:Y:S05]  /*0800*/  @P0 BRA `(.L_x_18) ;  /* 0x0000000000300947 */ /* 0x000fea0003800000 */
[----:B------:R-:W3:Y:S01]  /*0810*/  LDC.64 R6, c[0x0][0x388] ;  /* 0x0000e200ff067b82 */ /* 0x000ee20000000a00 */
[----:B------:R-:W-:-:S06]  /*0820*/  UIADD3 UR6, UPT, UPT, UR5, UR4, URZ ;  /* 0x0000000405067290 */ /* 0x000fcc000fffe0ff */
[----:B------:R-:W-:-:S05]  /*0830*/  IMAD R8, R3, UR6, R0 ;  /* 0x0000000603087c24 */ /* 0x000fca000f8e0200 */
[----:B0-2---:R-:W-:Y:S01]  /*0840*/  IADD3 R5, PT, PT, R3, R8, RZ ;  /* 0x0000000803057210 */ /* 0x005fe20007ffe0ff */
[----:B---3--:R-:W-:-:S04]  /*0850*/  IMAD.WIDE.U32 R8, R8, 0x4, R6 ;  /* 0x0000000408087825 */ /* 0x008fc800078e0006 */
[----:B------:R-:W-:Y:S02]  /*0860*/  IMAD.WIDE.U32 R6, R5, 0x4, R6 ;  /* 0x0000000405067825 */ /* 0x000fe400078e0006 */
[----:B------:R-:W2:Y:S04]  /*0870*/  LDG.E R8, desc[UR8][R8.64] ;  /* 0x0000000808087981 */ /* 0x000ea8000c1e1900 */
[----:B------:R-:W3:Y:S04]  /*0880*/  LDG.E R6, desc[UR8][R6.64] ;  /* 0x0000000806067981 */ /* 0x000ee8000c1e1900 */
[----:B------:R-:W2:Y:S02]  /*0890*/  LDS R5, [R2+0x188] ;  /* 0x0001880002057984 */ /* 0x000ea40000000800 */
[----:B--2---:R-:W-:-:S04]  /*08a0*/  FADD R5, R8, R5 ;  /* 0x0000000508057221 */ /* 0x004fc80000000000 */
[----:B---3--:R-:W-:-:S05]  /*08b0*/  FADD R5, R6, R5 ;  /* 0x0000000506057221 */ /* 0x008fca0000000000 */
[----:B------:R3:W-:Y:S02]  /*08c0*/  STS [R2+0x188], R5 ;  /* 0x0001880502007388 */ /* 0x0007e40000000800 */
.L_x_18:
[----:B------:R-:W-:Y:S05]  /*08d0*/  BSYNC.RECONVERGENT B0 ;  /* 0x0000000000007941 */ /* 0x000fea0003800200 */
.L_x_17:
[----:B------:R-:W-:-:S12]  /*08e0*/  UIADD3 UR4, UPT, UPT, UR4, 0x2, URZ ;  /* 0x0000000204047890 */ /* 0x000fd8000fffe0ff */
.L_x_16:
[----:B------:R-:W4:Y:S01]  /*08f0*/  LDCU UR6, c[0x0][0x398] ;  /* 0x00007300ff0677ac */ /* 0x000f220008000800 */
[----:B------:R-:W-:Y:S01]  /*0900*/  LOP3.LUT R4, R4, 0x1, RZ, 0xc0, !PT ;  /* 0x0000000104047812 */ /* 0x000fe200078ec0ff */
[----:B------:R-:W-:Y:S01]  /*0910*/  BSSY.RECONVERGENT B0, `(.L_x_8) ;  /* 0x000000c000007945 */ /* 0x000fe20003800200 */
[----:B----4-:R-:W-:-:S04]  /*0920*/  ISETP.GT.AND P0, PT, R0, UR6, PT ;  /* 0x0000000600007c0c */ /* 0x010fc8000bf04270 */
[----:B------:R-:W-:-:S13]  /*0930*/  ISETP.NE.U32.OR P0, PT, R4, 0x1, P0 ;  /* 0x000000010400780c */ /* 0x000fda0000705470 */
[----:B------:R-:W-:Y:S05]  /*0940*/  @P0 BRA `(.L_x_19) ;  /* 0x0000000000200947 */ /* 0x000fea0003800000 */
[----:B0-23--:R-:W0:Y:S01]  /*0950*/  LDC.64 R4, c[0x0][0x388] ;  /* 0x0000e200ff047b82 */ /* 0x00de220000000a00 */
[----:B------:R-:W-:-:S06]  /*0960*/  UIADD3 UR6, UPT, UPT, UR5, UR4, URZ ;  /* 0x0000000405067290 */ /* 0x000fcc000fffe0ff */
[----:B------:R-:W-:-:S04]  /*0970*/  IMAD R3, R3, UR6, R0 ;  /* 0x0000000603037c24 */ /* 0x000fc8000f8e0200 */
[----:B0-----:R-:W-:Y:S02]  /*0980*/  IMAD.WIDE.U32 R4, R3, 0x4, R4 ;  /* 0x0000000403047825 */ /* 0x001fe400078e0004 */
[----:B------:R-:W0:Y:S04]  /*0990*/  LDS R3, [R2+0x188] ;  /* 0x0001880002037984 */ /* 0x000e280000000800 */
[----:B------:R-:W0:Y:S02]  /*09a0*/  LDG.E R4, desc[UR8][R4.64] ;  /* 0x0000000804047981 */ /* 0x000e24000c1e1900 */
[----:B0-----:R-:W-:-:S05]  /*09b0*/  FADD R3, R4, R3 ;  /* 0x0000000304037221 */ /* 0x001fca0000000000 */
[----:B------:R4:W-:Y:S02]  /*09c0*/  STS [R2+0x188], R3 ;  /* 0x0001880302007388 */ /* 0x0009e40000000800 */
.L_x_19:
[----:B------:R-:W-:Y:S05]  /*09d0*/  BSYNC.RECONVERGENT B0 ;  /* 0x0000000000007941 */ /* 0x000fea0003800200 */
.L_x_8:
[----:B----4-:R-:W4:Y:S08]  /*09e0*/  LDC R3, c[0x0][0x398] ;  /* 0x0000e600ff037b82 */ /* 0x010f300000000800 */
[----:B------:R-:W-:Y:S01]  /*09f0*/  BAR.SYNC.DEFER_BLOCKING 0x0 ;  /* 0x0000000000007b1d */ /* 0x000fe20000010000 */
[----:B------:R-:W-:Y:S02]  /*0a00*/  ISETP.GT.U32.AND P0, PT, R0, 0x20, PT ;  /* 0x000000200000780c */ /* 0x000fe40003f04070 */
[----:B----4-:R-:W-:-:S11]  /*0a10*/  ISETP.GE.AND P1, PT, R3, 0x1, PT ;  /* 0x000000010300780c */ /* 0x010fd60003f26270 */
[----:B------:R4:W-:Y:S02]  /*0a20*/  @!P0 STS [R2+0x8], RZ ;  /* 0x000008ff02008388 */ /* 0x0009e40000000800 */
[----:B----4-:R-:W-:Y:S05]  /*0a30*/  @!P1 EXIT ;  /* 0x000000000000994d */ /* 0x010fea0003800000 */
[----:B------:R-:W4:Y:S01]  /*0a40*/  S2UR UR5, SR_CgaCtaId ;  /* 0x00000000000579c3 */ /* 0x000f220000008800 */
[----:B------:R-:W-:Y:S01]  /*0a50*/  UMOV UR4, 0x400 ;  /* 0x0000040000047882 */ /* 0x000fe20000000000 */
[----:B------:R-:W-:Y:S01]  /*0a60*/  ISETP.NE.AND P0, PT, R3, 0x1, PT ;  /* 0x000000010300780c */ /* 0x000fe20003f05270 */
[----:B------:R-:W-:Y:S01]  /*0a70*/  HFMA2 R7, -RZ, RZ, 0, 0 ;  /* 0x00000000ff077431 */ /* 0x000fe200000001ff */
[----:B0-23--:R-:W-:-:S04]  /*0a80*/  LOP3.LUT R5, RZ, R0, RZ, 0x33, !PT ;  /* 0x00000000ff057212 */ /* 0x00dfc800078e33ff */
[----:B------:R-:W-:Y:S01]  /*0a90*/  S2UR UR7, SR_CTAID.Y ;  /* 0x00000000000779c3 */ /* 0x000fe20000002600 */
[----:B----4-:R-:W-:-:S07]  /*0aa0*/  ULEA UR6, UR5, UR4, 0x18 ;  /* 0x0000000405067291 */ /* 0x010fce000f8ec0ff */
[----:B------:R-:W0:Y:S01]  /*0ab0*/  S2UR UR4, SR_CTAID.X ;  /* 0x00000000000479c3 */ /* 0x000e220000002500 */
[----:B------:R-:W0:Y:S01]  /*0ac0*/  LDCU UR5, c[0x0][0x370] ;  /* 0x00006e00ff0577ac */ /* 0x000e220008000800 */
[----:B------:R-:W2:Y:S01]  /*0ad0*/  LDS R4, [UR6+0x188] ;  /* 0x00018806ff047984 */ /* 0x000ea20008000800 */
[----:B0-----:R-:W-:Y:S01]  /*0ae0*/  UIMAD UR4, UR7, UR5, UR4 ;  /* 0x00000005070472a4 */ /* 0x001fe2000f8e0204 */
[----:B------:R-:W-:Y:S11]  /*0af0*/  @!P0 BRA `(.L_x_20) ;  /* 0x0000000400f48947 */ /* 0x000ff60003800000 */
[----:B------:R-:W-:Y:S01]  /*0b00*/  LOP3.LUT R7, R3, 0x7ffffffe, RZ, 0xc0, !PT ;  /* 0x7ffffffe03077812 */ /* 0x000fe200078ec0ff */
[----:B------:R-:W-:-:S07]  /*0b10*/  IMAD.MOV.U32 R11, RZ, RZ, RZ ;  /* 0x000000ffff0b7224 */ /* 0x000fce00078e00ff */
.L_x_27:
[C---:B------:R-:W-:Y:S01]  /*0b20*/  ISETP.GT.U32.AND P0, PT, R0.reuse, 0x1f, PT ;  /* 0x0000001f0000780c */ /* 0x040fe20003f04070 */
[----:B------:R-:W-:Y:S01]  /*0b30*/  BSSY.RECONVERGENT B0, `(.L_x_21) ;  /* 0x0000014000007945 */ /* 0x000fe20003800200 */
[----:B------:R-:W-:-:S04]  /*0b40*/  IADD3 R6, PT, PT, -R0, R11, RZ ;  /* 0x0000000b00067210 */ /* 0x000fc80007ffe1ff */
[----:B------:R-:W-:-:S07]  /*0b50*/  LEA R6, R6, UR6, 0x2 ;  /* 0x0000000606067c11 */ /* 0x000fce000f8e10ff */
[----:B------:R-:W-:Y:S05]  /*0b60*/  @P0 BRA `(.L_x_22) ;  /* 0x0000000000400947 */ /* 0x000fea0003800000 */
[----:B------:R-:W-:Y:S01]  /*0b70*/  ISETP.GT.U32.AND P0, PT, R11, R0, PT ;  /* 0x000000000b00720c */ /* 0x000fe20003f04070 */
[----:B------:R-:W-:Y:S01]  /*0b80*/  LDS R10, [R2+0xc8] ;  /* 0x0000c800020a7984 */ /* 0x000fe20000000800 */
[----:B------:R-:W-:-:S03]  /*0b90*/  MOV R3, RZ ;  /* 0x000000ff00037202 */ /* 0x000fc60000000f00 */
[----:B------:R-:W-:Y:S04]  /*0ba0*/  LDS R12, [R2+0xa8] ;  /* 0x0000a800020c7984 */ /* 0x000fe80000000800 */
[----:B------:R-:W-:Y:S04]  /*0bb0*/  LDS R14, [R2+0x98] ;  /* 0x00009800020e7984 */ /* 0x000fe80000000800 */
[----:B------:R-:W-:Y:S04]  /*0bc0*/  @P0 LDS R8, [R2+0x8] ;  /* 0x0000080002080984 */ /* 0x000fe80000000800 */
[----:B------:R-:W0:Y:S04]  /*0bd0*/  @P0 LDS R9, [R6+0x188] ;  /* 0x0001880006090984 */ /* 0x000e280000000800 */
[----:B------:R-:W3:Y:S04]  /*0be0*/  LDS R16, [R2+0x90] ;  /* 0x0000900002107984 */ /* 0x000ee80000000800 */
[----:B-1----:R-:W1:Y:S01]  /*0bf0*/  LDS R18, [R2+0x8c] ;  /* 0x00008c0002127984 */ /* 0x002e620000000800 */
[----:B0-----:R-:W-:-:S04]  /*0c00*/  @P0 FMUL R3, R8, R9 ;  /* 0x0000000908030220 */ /* 0x001fc80000400000 */
[----:B------:R-:W-:-:S04]  /*0c10*/  FADD R3, R10, R3 ;  /* 0x000000030a037221 */ /* 0x000fc80000000000 */
[----:B------:R-:W-:-:S04]  /*0c20*/  FADD R3, R3, R12 ;  /* 0x0000000c03037221 */ /* 0x000fc80000000000 */
[----:B------:R-:W-:-:S04]  /*0c30*/  FADD R3, R3, R14 ;  /* 0x0000000e03037221 */ /* 0x000fc80000000000 */
[----:B---3--:R-:W-:-:S04]  /*0c40*/  FADD R3, R3, R16 ;  /* 0x0000001003037221 */ /* 0x008fc80000000000 */
[----:B-1----:R-:W-:-:S05]  /*0c50*/  FADD R3, R3, R18 ;  /* 0x0000001203037221 */ /* 0x002fca0000000000 */
[----:B------:R0:W-:Y:S02]  /*0c60*/  STS [R2+0x88], R3 ;  /* 0x0000880302007388 */ /* 0x0001e40000000800 */
.L_x_22:
[----:B------:R-:W-:Y:S05]  /*0c70*/  BSYNC.RECONVERGENT B0 ;  /* 0x0000000000007941 */ /* 0x000fea0003800200 */
.L_x_21:
[----:B------:R-:W3:Y:S08]  /*0c80*/  S2UR UR7, SR_CgaCtaId ;  /* 0x00000000000779c3 */ /* 0x000ef00000008800 */
[----:B------:R-:W-:Y:S01]  /*0c90*/  BAR.SYNC.DEFER_BLOCKING 0x0 ;  /* 0x0000000000007b1d */ /* 0x000fe20000010000 */
[----:B------:R-:W-:Y:S02]  /*0ca0*/  LEA R8, R11, UR6, 0x2 ;  /* 0x000000060b087c11 */ /* 0x000fe4000f8e10ff */
[----:B------:R-:W-:-:S03]  /*0cb0*/  ISETP.NE.AND P2, PT, R0, RZ, PT ;  /* 0x000000ff0000720c */ /* 0x000fc60003f45270 */
[----:B------:R-:W-:Y:S01]  /*0cc0*/  UMOV UR5, 0x400 ;  /* 0x0000040000057882 */ /* 0x000fe20000000000 */
[----:B--2---:R-:W2:Y:S01]  /*0cd0*/  MUFU.RCP R9, R4 ;  /* 0x0000000400097308 */ /* 0x004ea20000001000 */
[----:B---3--:R-:W-:Y:S01]  /*0ce0*/  ULEA UR5, UR7, UR5, 0x18 ;  /* 0x0000000507057291 */ /* 0x008fe2000f8ec0ff */
[----:B0-----:R-:W-:Y:S01]  /*0cf0*/  LDS R3, [R8+0x18c] ;  /* 0x00018c0008037984 */ /* 0x001fe20000000800 */
[----:B--2---:R-:W-:-:S04]  /*0d00*/  FFMA R12, R9, -R4, 1 ;  /* 0x3f800000090c7423 */ /* 0x004fc80000000804 */
[----:B------:R-:W-:-:S03]  /*0d10*/  FFMA R12, R9, R12, R9 ;  /* 0x0000000c090c7223 */ /* 0x000fc60000000009 */
[----:B------:R-:W0:Y:S02]  /*0d20*/  LDS R10, [UR5+0x88] ;  /* 0x00008805ff0a7984 */ /* 0x000e240008000800 */
[----:B0-----:R-:W-:-:S04]  /*0d30*/  FADD R3, -R3, -R10 ;  /* 0x8000000a03037221 */ /* 0x001fc80000000100 */
[----:B------:R-:W0:Y:S01]  /*0d40*/  FCHK P0, R3, R4 ;  /* 0x0000000403007302 */ /* 0x000e220000000000 */
[----:B------:R-:W-:-:S04]  /*0d50*/  FFMA R13, R3, R12, RZ ;  /* 0x0000000c030d7223 */ /* 0x000fc800000000ff */
[----:B------:R-:W-:-:S04]  /*0d60*/  FFMA R9, R13, -R4, R3 ;  /* 0x800000040d097223 */ /* 0x000fc80000000003 */
[----:B------:R-:W-:Y:S01]  /*0d70*/  FFMA R13, R12, R9, R13 ;  /* 0x000000090c0d7223 */ /* 0x000fe2000000000d */
[----:B------:R-:W-:Y:S01]  /*0d80*/  VIADD R9, R11, 0x1 ;  /* 0x000000010b097836 */ /* 0x000fe20000000000 */
[----:B0-----:R-:W-:Y:S06]  /*0d90*/  @!P0 BRA `(.L_x_23) ;  /* 0x00000000000c8947 */ /* 0x001fec0003800000 */
[----:B------:R-:W-:-:S07]  /*0da0*/  MOV R12, 0xdc0 ;  /* 0x00000dc0000c7802 */ /* 0x000fce0000000f00 */
[----:B-1----:R-:W-:Y:S05]  /*0db0*/  CALL.REL.NOINC `($__internal_0_$__cuda_sm3x_div_rn_noftz_f32_slowpath) ;  /* 0x0000000800487944 */ /* 0x002fea0003c00000 */
[----:B------:R-:W-:-:S07]  /*0dc0*/  MOV R13, R3 ;  /* 0x00000003000d7202 */ /* 0x000fce0000000f00 */
.L_x_23:
[CC--:B------:R-:W-:Y:S01]  /*0dd0*/  ISETP.GT.U32.AND P1, PT, R11.reuse, R0.reuse, PT ;  /* 0x000000000b00720c */ /* 0x0c0fe20003f24070 */
[----:B------:R-:W-:Y:S01]  /*0de0*/  @!P2 STS [R8+0x8], R13 ;  /* 0x0000080d0800a388 */ /* 0x000fe20000000800 */
[----:B------:R-:W-:Y:S01]  /*0df0*/  ISETP.GE.U32.AND P0, PT, R11, R0, PT ;  /* 0x000000000b00720c */ /* 0x000fe20003f06070 */
[----:B------:R-:W-:Y:S10]  /*0e00*/  BSSY.RECONVERGENT B0, `(.L_x_24) ;  /* 0x0000021000007945 */ /* 0x000ff40003800200 */
[----:B------:R-:W-:Y:S01]  /*0e10*/  @P1 IADD3 R3, PT, PT, R5, R11, RZ ;  /* 0x0000000b05031210 */ /* 0x000fe20007ffe0ff */
[----:B------:R-:W-:Y:S01]  /*0e20*/  @P1 LDS R15, [R2+0x8] ;  /* 0x00000800020f1984 */ /* 0x000fe20000000800 */
[----:B------:R-:W1:Y:S02]  /*0e30*/  @P0 LDC R12, c[0x0][0x398] ;  /* 0x0000e600ff0c0b82 */ /* 0x000e640000000800 */
[----:B------:R-:W-:-:S05]  /*0e40*/  @P1 LEA R3, R3, UR5, 0x2 ;  /* 0x0000000503031c11 */ /* 0x000fca000f8e10ff */
[----:B------:R-:W0:Y:S01]  /*0e50*/  @P1 LDS R10, [R3+0x8] ;  /* 0x00000800030a1984 */ /* 0x000e220000000800 */
[----:B-1----:R-:W-:-:S04]  /*0e60*/  @P0 IMAD R19, R12, UR4, R11 ;  /* 0x000000040c130c24 */ /* 0x002fc8000f8e020b */
[----:B------:R-:W-:Y:S02]  /*0e70*/  @P0 IMAD R19, R19, R12, R0 ;  /* 0x0000000c13130224 */ /* 0x000fe400078e0200 */
[----:B0-----:R-:W-:Y:S02]  /*0e80*/  @P1 FFMA R17, R10, R13, R15 ;  /* 0x0000000d0a111223 */ /* 0x001fe4000000000f */
[----:B------:R-:W0:Y:S03]  /*0e90*/  @P0 LDC.64 R14, c[0x0][0x380] ;  /* 0x0000e000ff0e0b82 */ /* 0x000e260000000a00 */
[----:B------:R-:W-:Y:S01]  /*0ea0*/  @P1 STS [R2+0x8], R17 ;  /* 0x0000081102001388 */ /* 0x000fe20000000800 */
[----:B------:R-:W-:-:S03]  /*0eb0*/  ISETP.GT.U32.AND P1, PT, R0, 0x1f, PT ;  /* 0x0000001f0000780c */ /* 0x000fc60003f24070 */
[----:B------:R-:W1:Y:S01]  /*0ec0*/  @P0 LDS R10, [R2+0x8] ;  /* 0x00000800020a0984 */ /* 0x000e620000000800 */
[----:B0-----:R-:W-:-:S04]  /*0ed0*/  @P0 IMAD.WIDE.U32 R14, R19, 0x4, R14 ;  /* 0x00000004130e0825 */ /* 0x001fc800078e000e */
[----:B-1----:R-:W-:-:S05]  /*0ee0*/  @P0 FADD R3, -R10, -RZ ;  /* 0x800000ff0a030221 */ /* 0x002fca0000000100 */
[----:B------:R0:W-:Y:S01]  /*0ef0*/  @P0 STG.E desc[UR8][R14.64], R3 ;  /* 0x000000030e000986 */ /* 0x0001e2000c101908 */
[----:B------:R-:W-:Y:S06]  /*0f00*/  BAR.SYNC.DEFER_BLOCKING 0x0 ;  /* 0x0000000000007b1d */ /* 0x000fec0000010000 */
[----:B------:R-:W-:Y:S05]  /*0f10*/  @P1 BRA `(.L_x_25) ;  /* 0x00000000003c1947 */ /* 0x000fea0003800000 */
[----:B------:R-:W-:Y:S01]  /*0f20*/  @P0 LDS R10, [R2+0x8] ;  /* 0x00000800020a0984 */ /* 0x000fe20000000800 */
[----:B0-----:R-:W-:-:S03]  /*0f30*/  IMAD.MOV.U32 R3, RZ, RZ, RZ ;  /* 0x000000ffff037224 */ /* 0x001fc600078e00ff */
[----:B------:R-:W0:Y:S04]  /*0f40*/  @P0 LDS R15, [R6+0x18c] ;  /* 0x00018c00060f0984 */ /* 0x000e280000000800 */
[----:B------:R-:W1:Y:S04]  /*0f50*/  LDS R12, [R2+0xc8] ;  /* 0x0000c800020c7984 */ /* 0x000e680000000800 */
[----:B------:R-:W2:Y:S04]  /*0f60*/  LDS R14, [R2+0xa8] ;  /* 0x0000a800020e7984 */ /* 0x000ea80000000800 */
[----:B------:R-:W3:Y:S04]  /*0f70*/  LDS R16, [R2+0x98] ;  /* 0x0000980002107984 */ /* 0x000ee80000000800 */
[----:B------:R-:W4:Y:S04]  /*0f80*/  LDS R18, [R2+0x90] ;  /* 0x0000900002127984 */ /* 0x000f280000000800 */
[----:B------:R-:W5:Y:S01]  /*0f90*/  LDS R20, [R2+0x8c] ;  /* 0x00008c0002147984 */ /* 0x000f620000000800 */
[----:B0-----:R-:W-:-:S04]  /*0fa0*/  @P0 FMUL R3, R10, R15 ;  /* 0x0000000f0a030220 */ /* 0x001fc80000400000 */
[----:B-1----:R-:W-:-:S04]  /*0fb0*/  FADD R3, R12, R3 ;  /* 0x000000030c037221 */ /* 0x002fc80000000000 */
[----:B--2---:R-:W-:-:S04]  /*0fc0*/  FADD R3, R3, R14 ;  /* 0x0000000e03037221 */ /* 0x004fc80000000000 */
[----:B---3--:R-:W-:-:S04]  /*0fd0*/  FADD R3, R3, R16 ;  /* 0x0000001003037221 */ /* 0x008fc80000000000 */
[----:B----4-:R-:W-:-:S04]  /*0fe0*/  FADD R3, R3, R18 ;  /* 0x0000001203037221 */ /* 0x010fc80000000000 */
[----:B-----5:R-:W-:-:S05]  /*0ff0*/  FADD R3, R3, R20 ;  /* 0x0000001403037221 */ /* 0x020fca0000000000 */
[----:B------:R1:W-:Y:S02]  /*1000*/  STS [R2+0x88], R3 ;  /* 0x0000880302007388 */ /* 0x0003e40000000800 */
.L_x_25:
[----:B------:R-:W-:Y:S05]  /*1010*/  BSYNC.RECONVERGENT B0 ;  /* 0x0000000000007941 */ /* 0x000fea0003800200 */
.L_x_24:
[----:B------:R-:W2:Y:S08]  /*1020*/  S2UR UR5, SR_CgaCtaId ;  /* 0x00000000000579c3 */ /* 0x000eb00000008800 */
[----:B------:R-:W-:Y:S01]  /*1030*/  BAR.SYNC.DEFER_BLOCKING 0x0 ;  /* 0x0000000000007b1d */ /* 0x000fe20000010000 */
[----:B------:R-:W-:Y:S01]  /*1040*/  FFMA R13, -R13, R13, 1 ;  /* 0x3f8000000d0d7423 */ /* 0x000fe2000000010d */
[----:B------:R-:W-:-:S03]  /*1050*/  ISETP.NE.AND P2, PT, R0, RZ, PT ;  /* 0x000000ff0000720c */ /* 0x000fc60003f45270 */
[----:B------:R-:W-:Y:S01]  /*1060*/  FMUL R4, R13, R4 ;  /* 0x000000040d047220 */ /* 0x000fe20000400000 */
[----:B------:R-:W-:-:S03]  /*1070*/  UMOV UR6, 0x400 ;  /* 0x0000040000067882 */ /* 0x000fc60000000000 */
[----:B------:R-:W3:Y:S01]  /*1080*/  MUFU.RCP R13, R4 ;  /* 0x00000004000d7308 */ /* 0x000ee20000001000 */
[----:B--2---:R-:W-:Y:S01]  /*1090*/  ULEA UR6, UR5, UR6, 0x18 ;  /* 0x0000000605067291 */ /* 0x004fe2000f8ec0ff */
[----:B01----:R-:W-:Y:S01]  /*10a0*/  LDS R3, [R8+0x190] ;  /* 0x0001900008037984 */ /* 0x003fe20000000800 */
[----:B---3--:R-:W-:-:S04]  /*10b0*/  FFMA R12, -R4, R13, 1 ;  /* 0x3f800000040c7423 */ /* 0x008fc8000000010d */
[----:B------:R-:W-:-:S03]  /*10c0*/  FFMA R12, R13, R12, R13 ;  /* 0x0000000c0d0c7223 */ /* 0x000fc6000000000d */
[----:B------:R-:W0:Y:S02]  /*10d0*/  LDS R10, [UR6+0x88] ;  /* 0x00008806ff0a7984 */ /* 0x000e240008000800 */
[----:B0-----:R-:W-:-:S04]  /*10e0*/  FADD R3, -R3, -R10 ;  /* 0x8000000a03037221 */ /* 0x001fc80000000100 */
[----:B------:R-:W0:Y:S01]  /*10f0*/  FCHK P0, R3, R4 ;  /* 0x0000000403007302 */ /* 0x000e220000000000 */
[----:B------:R-:W-:-:S04]  /*1100*/  FFMA R13, R3, R12, RZ ;  /* 0x0000000c030d7223 */ /* 0x000fc800000000ff */
[----:B------:R-:W-:-:S04]  /*1110*/  FFMA R10, -R4, R13, R3 ;  /* 0x0000000d040a7223 */ /* 0x000fc80000000103 */
[----:B------:R-:W-:Y:S01]  /*1120*/  FFMA R15, R12, R10, R13 ;  /* 0x0000000a0c0f7223 */ /* 0x000fe2000000000d */
[----:B------:R-:W-:Y:S01]  /*1130*/  IADD3 R10, PT, PT, R11, 0x2, RZ ;  /* 0x000000020b0a7810 */ /* 0x000fe20007ffe0ff */
[----:B0-----:R-:W-:Y:S06]  /*1140*/  @!P0 BRA `(.L_x_26) ;  /* 0x00000000000c8947 */ /* 0x001fec0003800000 */
[----:B------:R-:W-:-:S07]  /*1150*/  MOV R12, 0x1170 ;  /* 0x00001170000c7802 */ /* 0x000fce0000000f00 */
[----:B------:R-:W-:Y:S05]  /*1160*/  CALL.REL.NOINC `($__internal_0_$__cuda_sm3x_div_rn_noftz_f32_slowpath) ;  /* 0x00000004005c7944 */ /* 0x000fea0003c00000 */
[----:B------:R-:W-:-:S07]  /*1170*/  MOV R15, R3 ;  /* 0x00000003000f7202 */ /* 0x000fce0000000f00 */
.L_x_26:
[----:B------:R-:W-:Y:S01]  /*1180*/  ISETP.GE.U32.AND P1, PT, R11, R0, PT ;  /* 0x000000000b00720c */ /* 0x000fe20003f26070 */
[----:B------:R0:W-:Y:S01]  /*1190*/  @!P2 STS [R8+0xc], R15 ;  /* 0x00000c0f0800a388 */ /* 0x0001e20000000800 */
[----:B------:R-:W-:-:S11]  /*11a0*/  ISETP.GT.U32.AND P0, PT, R0, R9, PT ;  /* 0x000000090000720c */ /* 0x000fd60003f04070 */
[----:B------:R-:W-:Y:S02]  /*11b0*/  @P1 LDS R6, [R6+0x8] ;  /* 0x0000080006061984 */ /* 0x000fe40000000800 */
[----:B------:R-:W1:Y:S02]  /*11c0*/  @!P0 LDC R14, c[0x0][0x398] ;  /* 0x0000e600ff0e8b82 */ /* 0x000e640000000800 */
[----:B------:R-:W2:Y:S06]  /*11d0*/  @P1 LDS R3, [R2+0x8] ;  /* 0x0000080002031984 */ /* 0x000eac0000000800 */
[----:B------:R-:W0:Y:S01]  /*11e0*/  @!P0 LDC.64 R12, c[0x0][0x380] ;  /* 0x0000e000ff0c8b82 */ /* 0x000e220000000a00 */
[----:B-1----:R-:W-:-:S04]  /*11f0*/  @!P0 IMAD R9, R14, UR4, R9 ;  /* 0x000000040e098c24 */ /* 0x002fc8000f8e0209 */
[----:B------:R-:W-:-:S04]  /*1200*/  @!P0 IMAD R9, R9, R14, R0 ;  /* 0x0000000e09098224 */ /* 0x000fc800078e0200 */
[----:B0-----:R-:W-:-:S04]  /*1210*/  @!P0 IMAD.WIDE.U32 R8, R9, 0x4, R12 ;  /* 0x0000000409088825 */ /* 0x001fc800078e000c */
[-C--:B--2---:R-:W-:Y:S01]  /*1220*/  @P1 FFMA R3, R6, R15.reuse, R3 ;  /* 0x0000000f06031223 */ /* 0x084fe20000000003 */
[----:B------:R-:W-:-:S04]  /*1230*/  FFMA R15, -R15, R15, 1 ;  /* 0x3f8000000f0f7423 */ /* 0x000fc8000000010f */
[----:B------:R-:W-:Y:S01]  /*1240*/  @P1 STS [R2+0x8], R3 ;  /* 0x0000080302001388 */ /* 0x000fe20000000800 */
[----:B------:R-:W-:-:S03]  /*1250*/  FMUL R4, R4, R15 ;  /* 0x0000000f04047220 */ /* 0x000fc60000400000 */
[----:B------:R-:W0:Y:S02]  /*1260*/  @!P0 LDS R11, [R2+0x8] ;  /* 0x00000800020b8984 */ /* 0x000e240000000800 */
[----:B0-----:R-:W-:Y:S01]  /*1270*/  @!P0 FADD R13, -R11, -RZ ;  /* 0x800000ff0b0d8221 */ /* 0x001fe20000000100 */
[----:B------:R-:W-:-:S04]  /*1280*/  IMAD.MOV.U32 R11, RZ, RZ, R10 ;  /* 0x000000ffff0b7224 */ /* 0x000fc800078e000a */
[----:B------:R0:W-:Y:S01]  /*1290*/  @!P0 STG.E desc[UR8][R8.64], R13 ;  /* 0x0000000d08008986 */ /* 0x0001e2000c101908 */
[----:B------:R-:W-:Y:S01]  /*12a0*/  BAR.SYNC.DEFER_BLOCKING 0x0 ;  /* 0x0000000000007b1d */ /* 0x000fe20000010000 */
[----:B------:R-:W-:-:S13]  /*12b0*/  ISETP.NE.AND P0, PT, R10, R7, PT ;  /* 0x000000070a00720c */ /* 0x000fda0003f05270 */
[----:B0-----:R-:W-:Y:S05]  /*12c0*/  @P0 BRA `(.L_x_27) ;  /* 0xfffffff800140947 */ /* 0x001fea000383ffff */
.L_x_20:
[----:B------:R-:W0:Y:S02]  /*12d0*/  LDC R3, c[0x0][0x398] ;  /* 0x0000e600ff037b82 */ /* 0x000e240000000800 */
[----:B0-----:R-:W-:-:S04]  /*12e0*/  LOP3.LUT R3, R3, 0x1, RZ, 0xc0, !PT ;  /* 0x0000000103037812 */ /* 0x001fc800078ec0ff */
[----:B------:R-:W-:-:S13]  /*12f0*/  ISETP.NE.U32.AND P0, PT, R3, 0x1, PT ;  /* 0x000000010300780c */ /* 0x000fda0003f05070 */
[----:B------:R-:W-:Y:S05]  /*1300*/  @P0 EXIT ;  /* 0x000000000000094d */ /* 0x000fea0003800000 */
[----:B------:R-:W-:Y:S01]  /*1310*/  ISETP.GT.U32.AND P0, PT, R0, 0x1f, PT ;  /* 0x0000001f0000780c */ /* 0x000fe20003f04070 */
[----:B------:R-:W-:-:S12]  /*1320*/  BSSY.RECONVERGENT B0, `(.L_x_28) ;  /* 0x0000014000007945 */ /* 0x000fd80003800200 */
[----:B------:R-:W-:Y:S05]  /*1330*/  @P0 BRA `(.L_x_29) ;  /* 0x0000000000480947 */ /* 0x000fea0003800000 */
[----:B------:R-:W-:Y:S01]  /*1340*/  ISETP.GT.U32.AND P0, PT, R7, R0, PT ;  /* 0x000000000700720c */ /* 0x000fe20003f04070 */
[----:B------:R-:W-:Y:S04]  /*1350*/  LDS R10, [R2+0xc8] ;  /* 0x0000c800020a7984 */ /* 0x000fe80000000800 */
[----:B------:R-:W-:Y:S04]  /*1360*/  LDS R12, [R2+0xa8] ;  /* 0x0000a800020c7984 */ /* 0x000fe80000000800 */
[----:B------:R-:W-:Y:S04]  /*1370*/  LDS R14, [R2+0x98] ;  /* 0x00009800020e7984 */ /* 0x000fe80000000800 */
[----:B------:R-:W-:Y:S01]  /*1380*/  @P0 IADD3 R3, PT, PT, -R0, R7, RZ ;  /* 0x0000000700030210 */ /* 0x000fe20007ffe1ff */
[----:B------:R-:W-:Y:S03]  /*1390*/  @P0 LDS R6, [R2+0x8] ;  /* 0x0000080002060984 */ /* 0x000fe60000000800 */
[----:B------:R-:W-:Y:S01]  /*13a0*/  @P0 LEA R8, R3, UR6, 0x2 ;  /* 0x0000000603080c11 */ /* 0x000fe2000f8e10ff */
[----:B------:R-:W-:Y:S01]  /*13b0*/  LDS R16, [R2+0x90] ;  /* 0x0000900002107984 */ /* 0x000fe20000000800 */
[----:B------:R-:W-:-:S03]  /*13c0*/  HFMA2 R3, -RZ, RZ, 0, 0 ;  /* 0x00000000ff037431 */ /* 0x000fc600000001ff */
[----:B------:R-:W0:Y:S04]  /*13d0*/  @P0 LDS R9, [R8+0x188] ;  /* 0x0001880008090984 */ /* 0x000e280000000800 */
[----:B-1----:R-:W1:Y:S01]  /*13e0*/  LDS R18, [R2+0x8c] ;  /* 0x00008c0002127984 */ /* 0x002e620000000800 */
[----:B0-----:R-:W-:-:S04]  /*13f0*/  @P0 FMUL R3, R6, R9 ;  /* 0x0000000906030220 */ /* 0x001fc80000400000 */
[----:B------:R-:W-:-:S04]  /*1400*/  FADD R3, R10, R3 ;  /* 0x000000030a037221 */ /* 0x000fc80000000000 */
[----:B------:R-:W-:-:S04]  /*1410*/  FADD R3, R3, R12 ;  /* 0x0000000c03037221 */ /* 0x000fc80000000000 */
[----:B------:R-:W-:-:S04]  /*1420*/  FADD R3, R3, R14 ;  /* 0x0000000e03037221 */ /* 0x000fc80000000000 */
[----:B------:R-:W-:-:S04]  /*1430*/  FADD R3, R3, R16 ;  /* 0x0000001003037221 */ /* 0x000fc80000000000 */
[----:B-1----:R-:W-:-:S05]  /*1440*/  FADD R3, R3, R18 ;  /* 0x0000001203037221 */ /* 0x002fca0000000000 */
[----:B------:R0:W-:Y:S02]  /*1450*/  STS [R2+0x88], R3 ;  /* 0x0000880302007388 */ /* 0x0001e40000000800 */
.L_x_29:
[----:B------:R-:W-:Y:S05]  /*1460*/  BSYNC.RECONVERGENT B0 ;  /* 0x0000000000007941 */ /* 0x000fea0003800200 */
.L_x_28:
        /* <DEDUP_REMOVED lines=16> */
[----:B0-----:R-:W-:Y:S06]  /*1570*/  @!P0 BRA `(.L_x_30) ;  /* 0x00000000000c8947 */ /* 0x001fec0003800000 */
[----:B------:R-:W-:-:S07]  /*1580*/  MOV R12, 0x15a0 ;  /* 0x000015a0000c7802 */ /* 0x000fce0000000f00 */
[----:B-1----:R-:W-:Y:S05]  /*1590*/  CALL.REL.NOINC `($__internal_0_$__cuda_sm3x_div_rn_noftz_f32_slowpath) ;  /* 0x0000000000507944 */ /* 0x002fea0003c00000 */
[----:B------:R-:W-:-:S07]  /*15a0*/  IMAD.MOV.U32 R9, RZ, RZ, R3 ;  /* 0x000000ffff097224 */ /* 0x000fce00078e0003 */
.L_x_30:
[CC--:B------:R-:W-:Y:S01]  /*15b0*/  ISETP.GT.U32.AND P1, PT, R7.reuse, R0.reuse, PT ;  /* 0x000000000700720c */ /* 0x0c0fe20003f24070 */
[----:B------:R-:W-:Y:S01]  /*15c0*/  @!P2 STS [R6+0x8], R9 ;  /* 0x000008090600a388 */ /* 0x000fe20000000800 */
[----:B------:R-:W-:-:S11]  /*15d0*/  ISETP.GE.U32.AND P0, PT, R7, R0, PT ;  /* 0x000000000700720c */ /* 0x000fd60003f06070 */
[----:B------:R-:W-:Y:S02]  /*15e0*/  @P1 IADD3 R5, PT, PT, R5, R7, RZ ;  /* 0x0000000705051210 */ /* 0x000fe40007ffe0ff */
[----:B------:R-:W0:Y:S02]  /*15f0*/  @P0 LDC R10, c[0x0][0x398] ;  /* 0x0000e600ff0a0b82 */ /* 0x000e240000000800 */
[----:B------:R-:W-:Y:S02]  /*1600*/  @P1 LEA R3, R5, UR5, 0x2 ;  /* 0x0000000505031c11 */ /* 0x000fe4000f8e10ff */
[----:B------:R-:W-:Y:S04]  /*1610*/  @P1 LDS R5, [R2+0x8] ;  /* 0x0000080002051984 */ /* 0x000fe80000000800 */
[----:B------:R-:W2:Y:S01]  /*1620*/  @P1 LDS R4, [R3+0x8] ;  /* 0x0000080003041984 */ /* 0x000ea20000000800 */
[----:B0-----:R-:W-:-:S04]  /*1630*/  @P0 IMAD R7, R10, UR4, R7 ;  /* 0x000000040a070c24 */ /* 0x001fc8000f8e0207 */
[----:B------:R-:W-:Y:S02]  /*1640*/  @P0 IMAD R7, R7, R10, R0 ;  /* 0x0000000a07070224 */ /* 0x000fe400078e0200 */
[----:B--2---:R-:W-:Y:S02]  /*1650*/  @P1 FFMA R11, R4, R9, R5 ;  /* 0x00000009040b1223 */ /* 0x004fe40000000005 */
[----:B------:R-:W0:Y:S03]  /*1660*/  @P0 LDC.64 R4, c[0x0][0x380] ;  /* 0x0000e000ff040b82 */ /* 0x000e260000000a00 */
[----:B------:R-:W-:Y:S04]  /*1670*/  @P1 STS [R2+0x8], R11 ;  /* 0x0000080b02001388 */ /* 0x000fe80000000800 */
[----:B------:R-:W2:Y:S01]  /*1680*/  @P0 LDS R8, [R2+0x8] ;  /* 0x0000080002080984 */ /* 0x000ea20000000800 */
[----:B0-----:R-:W-:-:S04]  /*1690*/  @P0 IMAD.WIDE.U32 R4, R7, 0x4, R4 ;  /* 0x0000000407040825 */ /* 0x001fc800078e0004 */
[----:B--2---:R-:W-:-:S05]  /*16a0*/  @P0 FADD R7, -R8, -RZ ;  /* 0x800000ff08070221 */ /* 0x004fca0000000100 */
[----:B------:R-:W-:Y:S01]  /*16b0*/  @P0 STG.E desc[UR8][R4.64], R7 ;  /* 0x0000000704000986 */ /* 0x000fe2000c101908 */
[----:B------:R-:W-:Y:S06]  /*16c0*/  BAR.SYNC.DEFER_BLOCKING 0x0 ;  /* 0x0000000000007b1d */ /* 0x000fec0000010000 */
[----:B------:R-:W-:Y:S05]  /*16d0*/  EXIT ;  /* 0x000000000000794d */ /* 0x000fea0003800000 */
        .weak           $__internal_0_$__cuda_sm3x_div_rn_noftz_f32_slowpath
        .type           $__internal_0_$__cuda_sm3x_div_rn_noftz_f32_slowpath,@function
        .size           $__internal_0_$__cuda_sm3x_div_rn_noftz_f32_slowpath,(.L_x_46 - $__internal_0_$__cuda_sm3x_div_rn_noftz_f32_slowpath)
$__internal_0_$__cuda_sm3x_div_rn_noftz_f32_slowpath:
[----:B------:R-:W-:Y:S02]  /*16e0*/  SHF.R.U32.HI R13, RZ, 0x17, R4 ;  /* 0x00000017ff0d7819 */ /* 0x000fe40000011604 */
[----:B------:R-:W-:Y:S02]  /*16f0*/  SHF.R.U32.HI R14, RZ, 0x17, R3 ;  /* 0x00000017ff0e7819 */ /* 0x000fe40000011603 */
[----:B------:R-:W-:Y:S02]  /*1700*/  LOP3.LUT R13, R13, 0xff, RZ, 0xc0, !PT ;  /* 0x000000ff0d0d7812 */ /* 0x000fe400078ec0ff */
[----:B------:R-:W-:Y:S02]  /*1710*/  LOP3.LUT R18, R14, 0xff, RZ, 0xc0, !PT ;  /* 0x000000ff0e127812 */ /* 0x000fe400078ec0ff */
[----:B------:R-:W-:Y:S02]  /*1720*/  IADD3 R15, PT, PT, R13, -0x1, RZ ;  /* 0xffffffff0d0f7810 */ /* 0x000fe40007ffe0ff */
[----:B------:R-:W-:Y:S01]  /*1730*/  MOV R16, R4 ;  /* 0x0000000400107202 */ /* 0x000fe20000000f00 */
[----:B------:R-:W-:Y:S01]  /*1740*/  VIADD R14, R18, 0xffffffff ;  /* 0xffffffff120e7836 */ /* 0x000fe20000000000 */
[----:B------:R-:W-:-:S04]  /*1750*/  ISETP.GT.U32.AND P0, PT, R15, 0xfd, PT ;  /* 0x000000fd0f00780c */ /* 0x000fc80003f04070 */
[----:B------:R-:W-:-:S13]  /*1760*/  ISETP.GT.U32.OR P0, PT, R14, 0xfd, P0 ;  /* 0x000000fd0e00780c */ /* 0x000fda0000704470 */
[----:B------:R-:W-:Y:S01]  /*1770*/  @!P0 MOV R14, RZ ;  /* 0x000000ff000e8202 */ /* 0x000fe20000000f00 */
[----:B------:R-:W-:Y:S06]  /*1780*/  @!P0 BRA `(.L_x_31) ;  /* 0x0000000000648947 */ /* 0x000fec0003800000 */
[----:B------:R-:W-:Y:S02]  /*1790*/  FSETP.GTU.FTZ.AND P0, PT, |R3|, +INF , PT ;  /* 0x7f8000000300780b */ /* 0x000fe40003f1c200 */
[----:B------:R-:W-:-:S04]  /*17a0*/  FSETP.GTU.FTZ.AND P1, PT, |R4|, +INF , PT ;  /* 0x7f8000000400780b */ /* 0x000fc80003f3c200 */
[----:B------:R-:W-:-:S13]  /*17b0*/  PLOP3.LUT P0, PT, P0, P1, PT, 0xf8, 0x8f ;  /* 0x00000000008f781c */ /* 0x000fda0000703f70 */
[----:B------:R-:W-:Y:S05]  /*17c0*/  @P0 BRA `(.L_x_32) ;  /* 0x00000004004c0947 */ /* 0x000fea0003800000 */
[----:B------:R-:W-:-:S13]  /*17d0*/  LOP3.LUT P0, RZ, R16, 0x7fffffff, R3, 0xc8, !PT ;  /* 0x7fffffff10ff7812 */ /* 0x000fda000780c803 */
[----:B------:R-:W-:Y:S05]  /*17e0*/  @!P0 BRA `(.L_x_33) ;  /* 0x00000004003c8947 */ /* 0x000fea0003800000 */
[C---:B------:R-:W-:Y:S02]  /*17f0*/  FSETP.NEU.FTZ.AND P3, PT, |R3|.reuse, +INF , PT ;  /* 0x7f8000000300780b */ /* 0x040fe40003f7d200 */
[----:B------:R-:W-:Y:S02]  /*1800*/  FSETP.NEU.FTZ.AND P1, PT, |R4|, +INF , PT ;  /* 0x7f8000000400780b */ /* 0x000fe40003f3d200 */
[----:B------:R-:W-:-:S11]  /*1810*/  FSETP.NEU.FTZ.AND P0, PT, |R3|, +INF , PT ;  /* 0x7f8000000300780b */ /* 0x000fd60003f1d200 */
[----:B------:R-:W-:Y:S05]  /*1820*/  @!P1 BRA !P3, `(.L_x_33) ;  /* 0x00000004002c9947 */ /* 0x000fea0005800000 */
[----:B------:R-:W-:-:S04]  /*1830*/  LOP3.LUT P3, RZ, R3, 0x7fffffff, RZ, 0xc0, !PT ;  /* 0x7fffffff03ff7812 */ /* 0x000fc8000786c0ff */
[----:B------:R-:W-:-:S13]  /*1840*/  PLOP3.LUT P1, PT, P1, P3, PT, 0x2f, 0xf2 ;  /* 0x0000000000f2781c */ /* 0x000fda0000f26577 */
[----:B------:R-:W-:Y:S05]  /*1850*/  @P1 BRA `(.L_x_34) ;  /* 0x0000000400181947 */ /* 0x000fea0003800000 */
[----:B------:R-:W-:-:S04]  /*1860*/  LOP3.LUT P1, RZ, R16, 0x7fffffff, RZ, 0xc0, !PT ;  /* 0x7fffffff10ff7812 */ /* 0x000fc8000782c0ff */
[----:B------:R-:W-:-:S13]  /*1870*/  PLOP3.LUT P0, PT, P0, P1, PT, 0x2f, 0xf2 ;  /* 0x0000000000f2781c */ /* 0x000fda0000702577 */
[----:B------:R-:W-:Y:S05]  /*1880*/  @P0 BRA `(.L_x_35) ;  /* 0x0000000400000947 */ /* 0x000fea0003800000 */
[----:B------:R-:W-:-:S05]  /*1890*/  VIADD R14, R18, 0xffffffff ;  /* 0xffffffff120e7836 */ /* 0x000fca0000000000 */
[----:B------:R-:W-:Y:S02]  /*18a0*/  ISETP.GE.AND P0, PT, R14, RZ, PT ;  /* 0x000000ff0e00720c */ /* 0x000fe40003f06270 */
[----:B------:R-:W-:-:S04]  /*18b0*/  IADD3 R14, PT, PT, R13, -0x1, RZ ;  /* 0xffffffff0d0e7810 */ /* 0x000fc80007ffe0ff */
[----:B------:R-:W-:-:S07]  /*18c0*/  ISETP.GE.AND P1, PT, R14, RZ, PT ;  /* 0x000000ff0e00720c */ /* 0x000fce0003f26270 */
[----:B------:R-:W-:Y:S01]  /*18d0*/  @P0 MOV R14, RZ ;  /* 0x000000ff000e0202 */ /* 0x000fe20000000f00 */
[----:B------:R-:W-:Y:S02]  /*18e0*/  @!P0 IMAD.MOV.U32 R14, RZ, RZ, -0x40 ;  /* 0xffffffc0ff0e8424 */ /* 0x000fe400078e00ff */
[----:B------:R-:W-:-:S03]  /*18f0*/  @!P0 FFMA R3, R3, 1.84467440737095516160e+19, RZ ;  /* 0x5f80000003038823 */ /* 0x000fc600000000ff */
[----:B------:R-:W-:Y:S01]  /*1900*/  @!P1 FFMA R16, R4, 1.84467440737095516160e+19, RZ ;  /* 0x5f80000004109823 */ /* 0x000fe200000000ff */
[----:B------:R-:W-:-:S07]  /*1910*/  @!P1 IADD3 R14, PT, PT, R14, 0x40, RZ ;  /* 0x000000400e0e9810 */ /* 0x000fce0007ffe0ff */
.L_x_31:
[----:B------:R-:W-:Y:S01]  /*1920*/  LEA R15, R13, 0xc0800000, 0x17 ;  /* 0xc08000000d0f7811 */ /* 0x000fe200078eb8ff */
[----:B------:R-:W-:-:S03]  /*1930*/  VIADD R18, R18, 0xffffff81 ;  /* 0xffffff8112127836 */ /* 0x000fc60000000000 */
[----:B------:R-:W-:Y:S01]  /*1940*/  IADD3 R17, PT, PT, -R15, R16, RZ ;  /* 0x000000100f117210 */ /* 0x000fe20007ffe1ff */
[----:B------:R-:W-:-:S03]  /*1950*/  IMAD R3, R18, -0x800000, R3 ;  /* 0xff80000012037824 */ /* 0x000fc600078e0203 */
[----:B------:R0:W1:Y:S01]  /*1960*/  MUFU.RCP R16, R17 ;  /* 0x0000001100107308 */ /* 0x0000620000001000 */
[----:B------:R-:W-:Y:S01]  /*1970*/  FADD.FTZ R20, -R17, -RZ ;  /* 0x800000ff11147221 */ /* 0x000fe20000010100 */
[----:B0-----:R-:W-:-:S04]  /*1980*/  IADD3 R17, PT, PT, R18, 0x7f, -R13 ;  /* 0x0000007f12117810 */ /* 0x001fc80007ffe80d */
[----:B------:R-:W-:Y:S01]  /*1990*/  IADD3 R14, PT, PT, R17, R14, RZ ;  /* 0x0000000e110e7210 */ /* 0x000fe20007ffe0ff */
[----:B-1----:R-:W-:-:S04]  /*19a0*/  FFMA R15, R16, R20, 1 ;  /* 0x3f800000100f7423 */ /* 0x002fc80000000014 */
[----:B------:R-:W-:-:S04]  /*19b0*/  FFMA R16, R16, R15, R16 ;  /* 0x0000000f10107223 */ /* 0x000fc80000000010 */
[----:B------:R-:W-:-:S04]  /*19c0*/  FFMA R15, R3, R16, RZ ;  /* 0x00000010030f7223 */ /* 0x000fc800000000ff */
[----:B------:R-:W-:-:S04]  /*19d0*/  FFMA R19, R20, R15, R3 ;  /* 0x0000000f14137223 */ /* 0x000fc80000000003 */
[----:B------:R-:W-:-:S04]  /*19e0*/  FFMA R15, R16, R19, R15 ;  /* 0x00000013100f7223 */ /* 0x000fc8000000000f */
[----:B------:R-:W-:-:S04]  /*19f0*/  FFMA R20, R20, R15, R3 ;  /* 0x0000000f14147223 */ /* 0x000fc80000000003 */
[----:B------:R-:W-:-:S05]  /*1a00*/  FFMA R3, R16, R20, R15 ;  /* 0x0000001410037223 */ /* 0x000fca000000000f */
[----:B------:R-:W-:-:S04]  /*1a10*/  SHF.R.U32.HI R13, RZ, 0x17, R3 ;  /* 0x00000017ff0d7819 */ /* 0x000fc80000011603 */
[----:B------:R-:W-:-:S04]  /*1a20*/  LOP3.LUT R13, R13, 0xff, RZ, 0xc0, !PT ;  /* 0x000000ff0d0d7812 */ /* 0x000fc800078ec0ff */
[----:B------:R-:W-:-:S05]  /*1a30*/  IADD3 R17, PT, PT, R13, R14, RZ ;  /* 0x0000000e0d117210 */ /* 0x000fca0007ffe0ff */
[----:B------:R-:W-:-:S05]  /*1a40*/  VIADD R13, R17, 0xffffffff ;  /* 0xffffffff110d7836 */ /* 0x000fca0000000000 */
[----:B------:R-:W-:-:S13]  /*1a50*/  ISETP.GE.U32.AND P0, PT, R13, 0xfe, PT ;  /* 0x000000fe0d00780c */ /* 0x000fda0003f06070 */
[----:B------:R-:W-:Y:S05]  /*1a60*/  @!P0 BRA `(.L_x_36) ;  /* 0x0000000000808947 */ /* 0x000fea0003800000 */
[----:B------:R-:W-:-:S13]  /*1a70*/  ISETP.GT.AND P0, PT, R17, 0xfe, PT ;  /* 0x000000fe1100780c */ /* 0x000fda0003f04270 */
[----:B------:R-:W-:Y:S05]  /*1a80*/  @P0 BRA `(.L_x_37) ;  /* 0x00000000006c0947 */ /* 0x000fea0003800000 */
[----:B------:R-:W-:-:S13]  /*1a90*/  ISETP.GE.AND P0, PT, R17, 0x1, PT ;  /* 0x000000011100780c */ /* 0x000fda0003f06270 */
[----:B------:R-:W-:Y:S05]  /*1aa0*/  @P0 BRA `(.L_x_38) ;  /* 0x0000000000980947 */ /* 0x000fea0003800000 */
[----:B------:R-:W-:Y:S02]  /*1ab0*/  ISETP.GE.AND P0, PT, R17, -0x18, PT ;  /* 0xffffffe81100780c */ /* 0x000fe40003f06270 */
[----:B------:R-:W-:-:S11]  /*1ac0*/  LOP3.LUT R3, R3, 0x80000000, RZ, 0xc0, !PT ;  /* 0x8000000003037812 */ /* 0x000fd600078ec0ff */
[----:B------:R-:W-:Y:S05]  /*1ad0*/  @!P0 BRA `(.L_x_38) ;  /* 0x00000000008c8947 */ /* 0x000fea0003800000 */
[CCC-:B------:R-:W-:Y:S01]  /*1ae0*/  FFMA.RZ R13, R16.reuse, R20.reuse, R15.reuse ;  /* 0x00000014100d7223 */ /* 0x1c0fe2000000c00f */
[C---:B------:R-:W-:Y:S02]  /*1af0*/  ISETP.NE.AND P3, PT, R17.reuse, RZ, PT ;  /* 0x000000ff1100720c */ /* 0x040fe40003f65270 */
[----:B------:R-:W-:Y:S02]  /*1b00*/  ISETP.NE.AND P1, PT, R17, RZ, PT ;  /* 0x000000ff1100720c */ /* 0x000fe40003f25270 */
[----:B------:R-:W-:Y:S01]  /*1b10*/  LOP3.LUT R14, R13, 0x7fffff, RZ, 0xc0, !PT ;  /* 0x007fffff0d0e7812 */ /* 0x000fe200078ec0ff */
[CCC-:B------:R-:W-:Y:S01]  /*1b20*/  FFMA.RP R13, R16.reuse, R20.reuse, R15.reuse ;  /* 0x00000014100d7223 */ /* 0x1c0fe2000000800f */
[----:B------:R-:W-:Y:S01]  /*1b30*/  FFMA.RM R16, R16, R20, R15 ;  /* 0x0000001410107223 */ /* 0x000fe2000000400f */
[----:B------:R-:W-:Y:S02]  /*1b40*/  IADD3 R15, PT, PT, R17, 0x20, RZ ;  /* 0x00000020110f7810 */ /* 0x000fe40007ffe0ff */
[----:B------:R-:W-:-:S02]  /*1b50*/  LOP3.LUT R14, R14, 0x800000, RZ, 0xfc, !PT ;  /* 0x008000000e0e7812 */ /* 0x000fc400078efcff */
[----:B------:R-:W-:Y:S02]  /*1b60*/  IADD3 R17, PT, PT, -R17, RZ, RZ ;  /* 0x000000ff11117210 */ /* 0x000fe40007ffe1ff */
[----:B------:R-:W-:Y:S02]  /*1b70*/  SHF.L.U32 R15, R14, R15, RZ ;  /* 0x0000000f0e0f7219 */ /* 0x000fe400000006ff */
[----:B------:R-:W-:Y:S02]  /*1b80*/  FSETP.NEU.FTZ.AND P0, PT, R13, R16, PT ;  /* 0x000000100d00720b */ /* 0x000fe40003f1d000 */
[----:B------:R-:W-:Y:S02]  /*1b90*/  SEL R13, R17, RZ, P3 ;  /* 0x000000ff110d7207 */ /* 0x000fe40001800000 */
[----:B------:R-:W-:Y:S02]  /*1ba0*/  ISETP.NE.AND P1, PT, R15, RZ, P1 ;  /* 0x000000ff0f00720c */ /* 0x000fe40000f25270 */
[----:B------:R-:W-:-:S02]  /*1bb0*/  SHF.R.U32.HI R13, RZ, R13, R14 ;  /* 0x0000000dff0d7219 */ /* 0x000fc4000001160e */
[----:B------:R-:W-:Y:S02]  /*1bc0*/  PLOP3.LUT P0, PT, P0, P1, PT, 0xf8, 0x8f ;  /* 0x00000000008f781c */ /* 0x000fe40000703f70 */
[----:B------:R-:W-:Y:S02]  /*1bd0*/  SHF.R.U32.HI R15, RZ, 0x1, R13 ;  /* 0x00000001ff0f7819 */ /* 0x000fe4000001160d */
[----:B------:R-:W-:-:S04]  /*1be0*/  SEL R14, RZ, 0x1, !P0 ;  /* 0x00000001ff0e7807 */ /* 0x000fc80004000000 */
[----:B------:R-:W-:-:S04]  /*1bf0*/  LOP3.LUT R14, R14, 0x1, R15, 0xf8, !PT ;  /* 0x000000010e0e7812 */ /* 0x000fc800078ef80f */
[----:B------:R-:W-:-:S05]  /*1c00*/  LOP3.LUT R14, R14, R13, RZ, 0xc0, !PT ;  /* 0x0000000d0e0e7212 */ /* 0x000fca00078ec0ff */
[----:B------:R-:W-:-:S05]  /*1c10*/  IMAD.IADD R14, R15, 0x1, R14 ;  /* 0x000000010f0e7824 */ /* 0x000fca00078e020e */
[----:B------:R-:W-:Y:S01]  /*1c20*/  LOP3.LUT R3, R14, R3, RZ, 0xfc, !PT ;  /* 0x000000030e037212 */ /* 0x000fe200078efcff */
[----:B------:R-:W-:Y:S06]  /*1c30*/  BRA `(.L_x_38) ;  /* 0x0000000000347947 */ /* 0x000fec0003800000 */
.L_x_37:
[----:B------:R-:W-:-:S04]  /*1c40*/  LOP3.LUT R3, R3, 0x80000000, RZ, 0xc0, !PT ;  /* 0x8000000003037812 */ /* 0x000fc800078ec0ff */
[----:B------:R-:W-:Y:S01]  /*1c50*/  LOP3.LUT R3, R3, 0x7f800000, RZ, 0xfc, !PT ;  /* 0x7f80000003037812 */ /* 0x000fe200078efcff */
[----:B------:R-:W-:Y:S06]  /*1c60*/  BRA `(.L_x_38) ;  /* 0x0000000000287947 */ /* 0x000fec0003800000 */
.L_x_36:
[----:B------:R-:W-:Y:S01]  /*1c70*/  LEA R3, R14, R3, 0x17 ;  /* 0x000000030e037211 */ /* 0x000fe200078eb8ff */
[----:B------:R-:W-:Y:S06]  /*1c80*/  BRA `(.L_x_38) ;  /* 0x0000000000207947 */ /* 0x000fec0003800000 */
.L_x_35:
[----:B------:R-:W-:-:S04]  /*1c90*/  LOP3.LUT R3, R16, 0x80000000, R3, 0x48, !PT ;  /* 0x8000000010037812 */ /* 0x000fc800078e4803 */
[----:B------:R-:W-:Y:S01]  /*1ca0*/  LOP3.LUT R3, R3, 0x7f800000, RZ, 0xfc, !PT ;  /* 0x7f80000003037812 */ /* 0x000fe200078efcff */
[----:B------:R-:W-:Y:S06]  /*1cb0*/  BRA `(.L_x_38) ;  /* 0x0000000000147947 */ /* 0x000fec0003800000 */
.L_x_34:
[----:B------:R-:W-:Y:S01]  /*1cc0*/  LOP3.LUT R3, R16, 0x80000000, R3, 0x48, !PT ;  /* 0x8000000010037812 */ /* 0x000fe200078e4803 */
[----:B------:R-:W-:Y:S06]  /*1cd0*/  BRA `(.L_x_38) ;  /* 0x00000000000c7947 */ /* 0x000fec0003800000 */
.L_x_33:
[----:B------:R-:W0:Y:S01]  /*1ce0*/  MUFU.RSQ R3, -QNAN ;  /* 0xffc0000000037908 */ /* 0x000e220000001400 */
[----:B------:R-:W-:Y:S05]  /*1cf0*/  BRA `(.L_x_38) ;  /* 0x0000000000047947 */ /* 0x000fea0003800000 */
.L_x_32:
[----:B------:R-:W-:-:S07]  /*1d00*/  FADD.FTZ R3, R3, R4 ;  /* 0x0000000403037221 */ /* 0x000fce0000010000 */
.L_x_38:
[----:B------:R-:W-:-:S04]  /*1d10*/  HFMA2 R13, -RZ, RZ, 0, 0 ;  /* 0x00000000ff0d7431 */ /* 0x000fc800000001ff */
[----:B0-----:R-:W-:Y:S05]  /*1d20*/  RET.REL.NODEC R12 `(cudaComputeLPC) ;  /* 0xffffffe00cb47950 */ /* 0x001fea0003c3ffff */
.L_x_39:
        /* <DEDUP_REMOVED lines=13> */
.L_x_46:


//--------------------- .text.cudaComputeAutocor  --------------------------
	.section	.text.cudaComputeAutocor,"ax",@progbits
	.align	128
        .global         cudaComputeAutocor
        .type           cudaComputeAutocor,@function
        .size           cudaComputeAutocor,(.L_x_49 - cudaComputeAutocor)
        .other          cudaComputeAutocor,@"STO_CUDA_ENTRY STV_DEFAULT"
cudaComputeAutocor:
.text.cudaComputeAutocor:
[----:B------:R-:W-:Y:S01]  /*0000*/  LDC R1, c[0x0][0x37c] ;  /* 0x0000df00ff017b82 */ /* 0x000fe20000000800 */
[----:B------:R-:W0:Y:S01]  /*0010*/  S2R R3, SR_TID.X ;  /* 0x0000000000037919 */ /* 0x000e220000002100 */
[----:B------:R-:W1:Y:S06]  /*0020*/  LDCU.64 UR6, c[0x0][0x358] ;  /* 0x00006b00ff0677ac */ /* 0x000e6c0008000a00 */
[----:B------:R-:W2:Y:S08]  /*0030*/  S2UR UR8, SR_CTAID.X ;  /* 0x00000000000879c3 */ /* 0x000eb00000002500 */
[----:B------:R-:W2:Y:S01]  /*0040*/  LDC R2, c[0x0][0x3a8] ;  /* 0x0000ea00ff027b82 */ /* 0x000ea20000000800 */
[----:B0-----:R-:W-:-:S13]  /*0050*/  ISETP.GT.U32.AND P0, PT, R3, 0x1, PT ;  /* 0x000000010300780c */ /* 0x001fda0003f04070 */
[----:B------:R-:W0:Y:S01]  /*0060*/  @!P0 S2R R7, SR_CTAID.Y ;  /* 0x0000000000078919 */ /* 0x000e220000002600 */
[----:B------:R-:W0:Y:S02]  /*0070*/  @!P0 LDC.64 R4, c[0x0][0x398] ;  /* 0x0000e600ff048b82 */ /* 0x000e240000000a00 */
[----:B0-----:R-:W-:-:S04]  /*0080*/  @!P0 IMAD.WIDE.U32 R4, R7, 0x8, R4 ;  /* 0x0000000807048825 */ /* 0x001fc800078e0004 */
[----:B------:R-:W-:Y:S02]  /*0090*/  @!P0 IMAD.WIDE.U32 R6, R3, 0x4, R4 ;  /* 0x0000000403068825 */ /* 0x000fe400078e0004 */
[----:B------:R-:W2:Y:S03]  /*00a0*/  LDC.64 R4, c[0x0][0x3a0] ;  /* 0x0000e800ff047b82 */ /* 0x000ea60000000a00 */
[----:B-1----:R0:W3:Y:S01]  /*00b0*/  @!P0 LDG.E R11, desc[UR6][R6.64] ;  /* 0x00000006060b8981 */ /* 0x0020e2000c1e1900 */
[----:B------:R-:W-:-:S04]  /*00c0*/  UMOV UR4, 0x400 ;  /* 0x0000040000047882 */ /* 0x000fc80000000000 */
[----:B------:R-:W1:Y:S01]  /*00d0*/  S2UR UR5, SR_CgaCtaId ;  /* 0x00000000000579c3 */ /* 0x000e620000008800 */
[----:B--2---:R-:W-:-:S05]  /*00e0*/  IMAD R0, R2, UR8, R4 ;  /* 0x0000000802007c24 */ /* 0x004fca000f8e0204 */
[----:B------:R-:W-:Y:S01]  /*00f0*/  IADD3 R0, PT, PT, -R0, RZ, RZ ;  /* 0x000000ff00007210 */ /* 0x000fe20007ffe1ff */
[----:B-1----:R-:W-:-:S03]  /*0100*/  ULEA UR4, UR5, UR4, 0x18 ;  /* 0x0000000405047291 */ /* 0x002fc6000f8ec0ff */
[----:B------:R-:W-:-:S04]  /*0110*/  VIADDMNMX R5, R0, R5, R2, PT ;  /* 0x0000000500057246 */ /* 0x000fc80003800102 */
[----:B------:R-:W-:Y:S02]  /*0120*/  IADD3 R12, PT, PT, R5, R4, RZ ;  /* 0x00000004050c7210 */ /* 0x000fe40007ffe0ff */
[C---:B------:R-:W-:Y:S02]  /*0130*/  LEA R0, R3.reuse, UR4, 0x2 ;  /* 0x0000000403007c11 */ /* 0x040fe4000f8e10ff */
[----:B------:R-:W-:-:S13]  /*0140*/  ISETP.GE.AND P1, PT, R3, R12, PT ;  /* 0x0000000c0300720c */ /* 0x000fda0003f26270 */
[----:B0-----:R-:W0:Y:S01]  /*0150*/  @!P1 LDC.64 R6, c[0x0][0x388] ;  /* 0x0000e200ff069b82 */ /* 0x001e220000000a00 */
[----:B------:R-:W-:-:S07]  /*0160*/  @!P1 IMAD R13, R2, UR8, R3 ;  /* 0x00000008020d9c24 */ /* 0x000fce000f8e0203 */
[----:B------:R-:W1:Y:S01]  /*0170*/  @!P1 LDC.64 R8, c[0x0][0x390] ;  /* 0x0000e400ff089b82 */ /* 0x000e620000000a00 */
[----:B---3--:R-:W-:Y:S07]  /*0180*/  @!P0 STS [R0+0xc84], R11 ;  /* 0x000c840b00008388 */ /* 0x008fee0000000800 */
[----:B------:R-:W-:Y:S06]  /*0190*/  BAR.SYNC.DEFER_BLOCKING 0x0 ;  /* 0x0000000000007b1d */ /* 0x000fec0000010000 */
[----:B------:R-:W2:Y:S04]  /*01a0*/  @!P1 LDS R10, [UR4+0xc84] ;  /* 0x000c8404ff0a9984 */ /* 0x000ea80008000800 */
[----:B------:R-:W3:Y:S01]  /*01b0*/  @!P1 LDS R14, [UR4+0xc88] ;  /* 0x000c8804ff0e9984 */ /* 0x000ee20008000800 */
[----:B--2---:R-:W-:-:S02]  /*01c0*/  @!P1 IADD3 R15, PT, PT, R10, R13, RZ ;  /* 0x0000000d0a0f9210 */ /* 0x004fc40007ffe0ff */
[----:B---3--:R-:W-:-:S03]  /*01d0*/  @!P1 IADD3 R13, PT, PT, R13, R14, RZ ;  /* 0x0000000e0d0d9210 */ /* 0x008fc60007ffe0ff */
[----:B0-----:R-:W-:-:S04]  /*01e0*/  @!P1 IMAD.WIDE R6, R15, 0x4, R6 ;  /* 0x000000040f069825 */ /* 0x001fc800078e0206 */
[----:B-1----:R-:W-:Y:S02]  /*01f0*/  @!P1 IMAD.WIDE R8, R13, 0x4, R8 ;  /* 0x000000040d089825 */ /* 0x002fe400078e0208 */
[----:B------:R-:W2:Y:S04]  /*0200*/  @!P1 LDG.E R6, desc[UR6][R6.64] ;  /* 0x0000000606069981 */ /* 0x000ea8000c1e1900 */
[----:B------:R-:W3:Y:S01]  /*0210*/  @!P1 LDG.E R8, desc[UR6][R8.64] ;  /* 0x0000000608089981 */ /* 0x000ee2000c1e1900 */
[----:B------:R-:W-:Y:S01]  /*0220*/  HFMA2 R11, -RZ, RZ, 0, 0 ;  /* 0x00000000ff0b7431 */ /* 0x000fe200000001ff */
[----:B------:R-:W-:Y:S01]  /*0230*/  IADD3 R10, PT, PT, R3, 0x100, RZ ;  /* 0x00000100030a7810 */ /* 0x000fe20007ffe0ff */
[----:B------:R-:W-:Y:S03]  /*0240*/  BSSY.RECONVERGENT B0, `(.L_x_40) ;  /* 0x0000014000007945 */ /* 0x000fe60003800200 */
[----:B------:R-:W-:-:S02]  /*0250*/  ISETP.GE.AND P0, PT, R10, R12, PT ;  /* 0x0000000c0a00720c */ /* 0x000fc40003f06270 */
[----:B--2---:R-:W-:-:S05]  /*0260*/  @!P1 I2FP.F32.S32 R13, R6 ;  /* 0x00000006000d9245 */ /* 0x004fca0000201400 */
[----:B---3--:R-:W-:Y:S01]  /*0270*/  @!P1 FMUL R11, R13, R8 ;  /* 0x000000080d0b9220 */ /* 0x008fe20000400000 */
[----:B------:R-:W-:-:S04]  /*0280*/  MOV R13, RZ ;  /* 0x000000ff000d7202 */ /* 0x000fc80000000f00 */
[----:B------:R0:W-:Y:S01]  /*0290*/  STS [R0], R11 ;  /* 0x0000000b00007388 */ /* 0x0001e20000000800 */
[----:B------:R-:W-:Y:S05]  /*02a0*/  @P0 BRA `(.L_x_41) ;  /* 0x0000000000340947 */ /* 0x000fea0003800000 */
[----:B0-----:R-:W0:Y:S01]  /*02b0*/  LDS R11, [UR4+0xc84] ;  /* 0x000c8404ff0b7984 */ /* 0x001e220008000800 */
[----:B------:R-:W1:Y:S01]  /*02c0*/  LDC.64 R6, c[0x0][0x388] ;  /* 0x0000e200ff067b82 */ /* 0x000e620000000a00 */
[----:B------:R-:W-:Y:S02]  /*02d0*/  IMAD R2, R2, UR8, R10 ;  /* 0x0000000802027c24 */ /* 0x000fe4000f8e020a */
[----:B------:R-:W2:Y:S05]  /*02e0*/  LDS R13, [UR4+0xc88] ;  /* 0x000c8804ff0d7984 */ /* 0x000eaa0008000800 */
[----:B------:R-:W3:Y:S01]  /*02f0*/  LDC.64 R8, c[0x0][0x390] ;  /* 0x0000e400ff087b82 */ /* 0x000ee20000000a00 */
[----:B0-----:R-:W-:-:S02]  /*0300*/  IADD3 R11, PT, PT, R11, R2, RZ ;  /* 0x000000020b0b7210 */ /* 0x001fc40007ffe0ff */
[----:B--2---:R-:W-:-:S03]  /*0310*/  IADD3 R13, PT, PT, R2, R13, RZ ;  /* 0x0000000d020d7210 */ /* 0x004fc60007ffe0ff */
[----:B-1----:R-:W-:-:S04]  /*0320*/  IMAD.WIDE R6, R11, 0x4, R6 ;  /* 0x000000040b067825 */ /* 0x002fc800078e0206 */
[----:B---3--:R-:W-:Y:S02]  /*0330*/  IMAD.WIDE R8, R13, 0x4, R8 ;  /* 0x000000040d087825 */ /* 0x008fe400078e0208 */
[----:B------:R-:W2:Y:S04]  /*0340*/  LDG.E R6, desc[UR6][R6.64] ;  /* 0x0000000606067981 */ /* 0x000ea8000c1e1900 */
[----:B------:R-:W3:Y:S01]  /*0350*/  LDG.E R8, desc[UR6][R8.64] ;  /* 0x0000000608087981 */ /* 0x000ee2000c1e1900 */
[----:B--2---:R-:W-:-:S05]  /*0360*/  I2FP.F32.S32 R13, R6 ;  /* 0x00000006000d7245 */ /* 0x004fca0000201400 */
[----:B---3--:R-:W-:-:S07]  /*0370*/  FMUL R13, R13, R8 ;  /* 0x000000080d0d7220 */ /* 0x008fce0000400000 */
.L_x_41:
[----:B------:R-:W-:Y:S05]  /*0380*/  BSYNC.RECONVERGENT B0 ;  /* 0x0000000000007941 */ /* 0x000fea0003800200 */
.L_x_40:
[----:B------:R-:W-:Y:S01]  /*0390*/  ISETP.GE.AND P0, PT, R4, RZ, PT ;  /* 0x000000ff0400720c */ /* 0x000fe20003f06270 */
[----:B------:R1:W-:Y:S01]  /*03a0*/  STS [R0+0x400], R13 ;  /* 0x0004000d00007388 */ /* 0x0003e20000000800 */
[----:B------:R-:W-:Y:S11]  /*03b0*/  BAR.SYNC.DEFER_BLOCKING 0x0 ;  /* 0x0000000000007b1d */ /* 0x000ff60000010000 */
[----:B-1----:R-:W-:Y:S05]  /*03c0*/  @!P0 BRA `(.L_x_42) ;  /* 0x0000000800708947 */ /* 0x002fea0003800000 */
[----:B------:R-:W-:Y:S01]  /*03d0*/  ISETP.NE.AND P2, PT, R4, RZ, PT ;  /* 0x000000ff0400720c */ /* 0x000fe20003f45270 */
[----:B------:R-:W-:Y:S01]  /*03e0*/  HFMA2 R7, -RZ, RZ, 0, 0 ;  /* 0x00000000ff077431 */ /* 0x000fe200000001ff */
[-C--:B------:R-:W-:Y:S02]  /*03f0*/  ISETP.GE.AND P0, PT, R3, R5.reuse, PT ;  /* 0x000000050300720c */ /* 0x080fe40003f06270 */
[----:B------:R-:W-:Y:S02]  /*0400*/  ISETP.GE.AND P1, PT, R10, R5, PT ;  /* 0x000000050a00720c */ /* 0x000fe40003f26270 */
[----:B------:R-:W-:Y:S02]  /*0410*/  FSEL R2, RZ, 1, P0 ;  /* 0x3f800000ff027808 */ /* 0x000fe40000000000 */
[----:B------:R-:W-:-:S05]  /*0420*/  FSEL R5, RZ, 1, P1 ;  /* 0x3f800000ff057808 */ /* 0x000fca0000800000 */
[----:B------:R-:W-:Y:S05]  /*0430*/  @!P2 BRA `(.L_x_43) ;  /* 0x000000040084a947 */ /* 0x000fea0003800000 */
[----:B------:R-:W-:Y:S02]  /*0440*/  IADD3 R4, PT, PT, R4, 0x1, RZ ;  /* 0x0000000104047810 */ /* 0x000fe40007ffe0ff */
[----:B------:R-:W-:Y:S02]  /*0450*/  ISETP.GT.U32.AND P0, PT, R3, 0x7f, PT ;  /* 0x0000007f0300780c */ /* 0x000fe40003f04070 */
[----:B------:R-:W-:-:S04]  /*0460*/  LOP3.LUT R7, R4, 0xfffffffe, RZ, 0xc0, !PT ;  /* 0xfffffffe04077812 */ /* 0x000fc800078ec0ff */
[----:B------:R-:W-:-:S07]  /*0470*/  IADD3 R4, PT, PT, -R7, RZ, RZ ;  /* 0x000000ff07047210 */ /* 0x000fce0007ffe1ff */
.L_x_44:
[C---:B------:R-:W-:Y:S01]  /*0480*/  LEA R6, R3.reuse, UR4, 0x2 ;  /* 0x0000000403067c11 */ /* 0x040fe2000f8e10ff */
[----:B-1----:R-:W1:Y:S01]  /*0490*/  LDS R10, [R0+0x400] ;  /* 0x00040000000a7984 */ /* 0x002e620000000800 */
[C---:B------:R-:W-:Y:S02]  /*04a0*/  ISETP.GT.U32.AND P1, PT, R3.reuse, 0x3f, PT ;  /* 0x0000003f0300780c */ /* 0x040fe40003f24070 */
[C---:B------:R-:W-:Y:S01]  /*04b0*/  ISETP.GT.U32.AND P2, PT, R3.reuse, 0x1f, PT ;  /* 0x0000001f0300780c */ /* 0x040fe20003f44070 */
[----:B------:R-:W2:Y:S01]  /*04c0*/  LDS R9, [R0] ;  /* 0x0000000000097984 */ /* 0x000ea20000000800 */
[----:B------:R-:W-:Y:S02]  /*04d0*/  ISETP.NE.AND P3, PT, R3, RZ, PT ;  /* 0x000000ff0300720c */ /* 0x000fe40003f65270 */
[----:B------:R-:W-:Y:S01]  /*04e0*/  IADD3 R4, PT, PT, R4, 0x2, RZ ;  /* 0x0000000204047810 */ /* 0x000fe20007ffe0ff */
[----:B0-----:R-:W0:Y:S04]  /*04f0*/  LDS R11, [R6+0x400] ;  /* 0x00040000060b7984 */ /* 0x001e280000000800 */
[----:B------:R-:W3:Y:S06]  /*0500*/  LDS R8, [R6] ;  /* 0x0000000006087984 */ /* 0x000eec0000000800 */
[----:B------:R-:W4:Y:S01]  /*0510*/  @!P3 S2R R19, SR_CgaCtaId ;  /* 0x000000000013b919 */ /* 0x000f220000008800 */
[----:B-1----:R-:W-:Y:S01]  /*0520*/  FMUL R10, R5, R10 ;  /* 0x0000000a050a7220 */ /* 0x002fe20000400000 */
[----:B--2---:R-:W-:-:S03]  /*0530*/  FMUL R9, R2, R9 ;  /* 0x0000000902097220 */ /* 0x004fc60000400000 */
[----:B0-----:R-:W-:-:S04]  /*0540*/  FMUL R10, R10, R11 ;  /* 0x0000000b0a0a7220 */ /* 0x001fc80000400000 */
[----:B---3--:R-:W-:Y:S02]  /*0550*/  FFMA R9, R9, R8, R10 ;  /* 0x0000000809097223 */ /* 0x008fe4000000000a */
[----:B------:R-:W0:Y:S03]  /*0560*/  @!P3 S2R R10, SR_CgaCtaId ;  /* 0x00000000000ab919 */ /* 0x000e260000008800 */
[----:B------:R-:W-:Y:S01]  /*0570*/  STS [R0+0x800], R9 ;  /* 0x0008000900007388 */ /* 0x000fe20000000800 */
[----:B------:R-:W-:Y:S06]  /*0580*/  BAR.SYNC.DEFER_BLOCKING 0x0 ;  /* 0x0000000000007b1d */ /* 0x000fec0000010000 */
[----:B------:R-:W-:Y:S04]  /*0590*/  @!P0 LDS R8, [R0+0xa00] ;  /* 0x000a000000088984 */ /* 0x000fe80000000800 */
[----:B------:R-:W1:Y:S02]  /*05a0*/  @!P0 LDS R11, [R0+0x800] ;  /* 0x00080000000b8984 */ /* 0x000e640000000800 */
[----:B-1----:R-:W-:-:S05]  /*05b0*/  @!P0 FADD R11, R8, R11 ;  /* 0x0000000b080b8221 */ /* 0x002fca0000000000 */
[----:B------:R-:W-:Y:S01]  /*05c0*/  @!P0 STS [R0+0x800], R11 ;  /* 0x0008000b00008388 */ /* 0x000fe20000000800 */
[----:B------:R-:W-:Y:S01]  /*05d0*/  BAR.SYNC.DEFER_BLOCKING 0x0 ;  /* 0x0000000000007b1d */ /* 0x000fe20000010000 */
[----:B------:R-:W-:-:S05]  /*05e0*/  ISETP.GT.U32.AND P0, PT, R3, 0x7f, PT ;  /* 0x0000007f0300780c */ /* 0x000fca0003f04070 */
[----:B------:R-:W-:Y:S04]  /*05f0*/  @!P1 LDS R8, [R0+0x900] ;  /* 0x0009000000089984 */ /* 0x000fe80000000800 */
[----:B------:R-:W1:Y:S02]  /*0600*/  @!P1 LDS R13, [R0+0x800] ;  /* 0x00080000000d9984 */ /* 0x000e640000000800 */
[----:B-1----:R-:W-:-:S05]  /*0610*/  @!P1 FADD R13, R8, R13 ;  /* 0x0000000d080d9221 */ /* 0x002fca0000000000 */
[----:B------:R-:W-:Y:S01]  /*0620*/  @!P1 STS [R0+0x800], R13 ;  /* 0x0008000d00009388 */ /* 0x000fe20000000800 */
[----:B------:R-:W-:Y:S06]  /*0630*/  BAR.SYNC.DEFER_BLOCKING 0x0 ;  /* 0x0000000000007b1d */ /* 0x000fec0000010000 */
[----:B------:R-:W-:Y:S04]  /*0640*/  @!P2 LDS R8, [R0+0x880] ;  /* 0x000880000008a984 */ /* 0x000fe80000000800 */
[----:B------:R-:W1:Y:S02]  /*0650*/  @!P2 LDS R9, [R0+0x800] ;  /* 0x000800000009a984 */ /* 0x000e640000000800 */
[----:B-1----:R-:W-:-:S05]  /*0660*/  @!P2 FADD R9, R8, R9 ;  /* 0x000000090809a221 */ /* 0x002fca0000000000 */
[----:B------:R1:W-:Y:S01]  /*0670*/  @!P2 STS [R0+0x800], R9 ;  /* 0x000800090000a388 */ /* 0x0003e20000000800 */
[----:B------:R-:W-:Y:S01]  /*0680*/  BAR.SYNC.DEFER_BLOCKING 0x0 ;  /* 0x0000000000007b1d */ /* 0x000fe20000010000 */
[----:B-1----:R-:W-:-:S05]  /*0690*/  @!P3 MOV R9, 0x400 ;  /* 0x000004000009b802 */ /* 0x002fca0000000f00 */
[----:B------:R-:W-:Y:S04]  /*06a0*/  LDS R8, [R0+0x840] ;  /* 0x0008400000087984 */ /* 0x000fe80000000800 */
[----:B------:R-:W1:Y:S04]  /*06b0*/  LDS R11, [R0+0x800] ;  /* 0x00080000000b7984 */ /* 0x000e680000000800 */
[----:B------:R-:W2:Y:S04]  /*06c0*/  LDS R15, [R0+0x820] ;  /* 0x00082000000f7984 */ /* 0x000ea80000000800 */
[----:B------:R-:W3:Y:S04]  /*06d0*/  LDS R13, [R0+0x810] ;  /* 0x00081000000d7984 */ /* 0x000ee80000000800 */
[----:B------:R-:W5:Y:S01]  /*06e0*/  LDS R17, [R0+0x808] ;  /* 0x0008080000117984 */ /* 0x000f620000000800 */
[----:B-1----:R-:W-:-:S04]  /*06f0*/  FADD R8, R8, R11 ;  /* 0x0000000b08087221 */ /* 0x002fc80000000000 */
[----:B--2---:R-:W-:-:S04]  /*0700*/  FADD R8, R8, R15 ;  /* 0x0000000f08087221 */ /* 0x004fc80000000000 */
[----:B---3--:R-:W-:Y:S01]  /*0710*/  FADD R8, R8, R13 ;  /* 0x0000000d08087221 */ /* 0x008fe20000000000 */
[----:B0-----:R-:W-:-:S03]  /*0720*/  @!P3 LEA R13, R10, R9, 0x18 ;  /* 0x000000090a0db211 */ /* 0x001fc600078ec0ff */
[----:B-----5:R-:W-:-:S05]  /*0730*/  FADD R17, R8, R17 ;  /* 0x0000001108117221 */ /* 0x020fca0000000000 */
[----:B------:R-:W-:Y:S04]  /*0740*/  STS [R0+0x800], R17 ;  /* 0x0008001100007388 */ /* 0x000fe80000000800 */
[----:B------:R-:W0:Y:S02]  /*0750*/  @!P3 LDS.64 R8, [R13+0x800] ;  /* 0x000800000d08b984 */ /* 0x000e240000000a00 */
[----:B0-----:R-:W-:-:S05]  /*0760*/  @!P3 FADD R8, R8, R9 ;  /* 0x000000090808b221 */ /* 0x001fca0000000000 */
[----:B------:R-:W-:Y:S01]  /*0770*/  @!P3 STS [UR4+0xc00], R8 ;  /* 0x000c0008ff00b988 */ /* 0x000fe20008000804 */
[----:B------:R-:W-:Y:S06]  /*0780*/  BAR.SYNC.DEFER_BLOCKING 0x0 ;  /* 0x0000000000007b1d */ /* 0x000fec0000010000 */
[----:B------:R-:W0:Y:S04]  /*0790*/  LDS R12, [R0+0x400] ;  /* 0x00040000000c7984 */ /* 0x000e280000000800 */
[----:B------:R-:W1:Y:S04]  /*07a0*/  LDS R11, [R6+0x404] ;  /* 0x00040400060b7984 */ /* 0x000e680000000800 */
[----:B------:R-:W2:Y:S04]  /*07b0*/  LDS R9, [R0] ;  /* 0x0000000000097984 */ /* 0x000ea80000000800 */
[----:B------:R-:W3:Y:S01]  /*07c0*/  LDS R10, [R6+0x4] ;  /* 0x00000400060a7984 */ /* 0x000ee20000000800 */
[----:B0-----:R-:W-:-:S04]  /*07d0*/  FMUL R12, R5, R12 ;  /* 0x0000000c050c7220 */ /* 0x001fc80000400000 */
[----:B-1----:R-:W-:Y:S01]  /*07e0*/  FMUL R12, R12, R11 ;  /* 0x0000000b0c0c7220 */ /* 0x002fe20000400000 */
[----:B--2---:R-:W-:-:S04]  /*07f0*/  FMUL R9, R2, R9 ;  /* 0x0000000902097220 */ /* 0x004fc80000400000 */
[----:B---3--:R-:W-:-:S05]  /*0800*/  FFMA R9, R9, R10, R12 ;  /* 0x0000000a09097223 */ /* 0x008fca000000000c */
[----:B------:R-:W-:Y:S01]  /*0810*/  STS [R0+0x800], R9 ;  /* 0x0008000900007388 */ /* 0x000fe20000000800 */
[----:B------:R-:W-:Y:S06]  /*0820*/  BAR.SYNC.DEFER_BLOCKING 0x0 ;  /* 0x0000000000007b1d */ /* 0x000fec0000010000 */
[----:B------:R-:W-:Y:S04]  /*0830*/  @!P0 LDS R8, [R0+0xa00] ;  /* 0x000a000000088984 */ /* 0x000fe80000000800 */
[----:B------:R-:W0:Y:S02]  /*0840*/  @!P0 LDS R11, [R0+0x800] ;  /* 0x00080000000b8984 */ /* 0x000e240000000800 */
[----:B0-----:R-:W-:Y:S01]  /*0850*/  @!P0 FADD R11, R8, R11 ;  /* 0x0000000b080b8221 */ /* 0x001fe20000000000 */
[----:B------:R-:W-:-:S04]  /*0860*/  @!P3 MOV R8, 0x400 ;  /* 0x000004000008b802 */ /* 0x000fc80000000f00 */
[----:B------:R-:W-:Y:S01]  /*0870*/  @!P0 STS [R0+0x800], R11 ;  /* 0x0008000b00008388 */ /* 0x000fe20000000800 */
[----:B------:R-:W-:Y:S06]  /*0880*/  BAR.SYNC.DEFER_BLOCKING 0x0 ;  /* 0x0000000000007b1d */ /* 0x000fec0000010000 */
[----:B------:R-:W-:Y:S04]  /*0890*/  @!P1 LDS R6, [R0+0x900] ;  /* 0x0009000000069984 */ /* 0x000fe80000000800 */
[----:B------:R-:W0:Y:S02]  /*08a0*/  @!P1 LDS R13, [R0+0x800] ;  /* 0x00080000000d9984 */ /* 0x000e240000000800 */
[----:B0-----:R-:W-:-:S05]  /*08b0*/  @!P1 FADD R13, R6, R13 ;  /* 0x0000000d060d9221 */ /* 0x001fca0000000000 */
[----:B------:R-:W-:Y:S01]  /*08c0*/  @!P1 STS [R0+0x800], R13 ;  /* 0x0008000d00009388 */ /* 0x000fe20000000800 */
[----:B------:R-:W-:Y:S01]  /*08d0*/  BAR.SYNC.DEFER_BLOCKING 0x0 ;  /* 0x0000000000007b1d */ /* 0x000fe20000010000 */
[----:B------:R-:W-:-:S05]  /*08e0*/  ISETP.NE.AND P1, PT, R4, RZ, PT ;  /* 0x000000ff0400720c */ /* 0x000fca0003f25270 */
[----:B------:R-:W-:Y:S04]  /*08f0*/  @!P2 LDS R6, [R0+0x880] ;  /* 0x000880000006a984 */ /* 0x000fe80000000800 */
[----:B------:R-:W0:Y:S02]  /*0900*/  @!P2 LDS R9, [R0+0x800] ;  /* 0x000800000009a984 */ /* 0x000e240000000800 */
[----:B0-----:R-:W-:-:S05]  /*0910*/  @!P2 FADD R9, R6, R9 ;  /* 0x000000090609a221 */ /* 0x001fca0000000000 */
[----:B------:R4:W-:Y:S01]  /*0920*/  @!P2 STS [R0+0x800], R9 ;  /* 0x000800090000a388 */ /* 0x0009e20000000800 */
[----:B------:R-:W-:Y:S01]  /*0930*/  BAR.SYNC.DEFER_BLOCKING 0x0 ;  /* 0x0000000000007b1d */ /* 0x000fe20000010000 */
[----:B----4-:R-:W-:-:S05]  /*0940*/  @!P3 LEA R9, R19, R8, 0x18 ;  /* 0x000000081309b211 */ /* 0x010fca00078ec0ff */
[----:B------:R-:W-:Y:S04]  /*0950*/  LDS R6, [R0+0x840] ;  /* 0x0008400000067984 */ /* 0x000fe80000000800 */
[----:B------:R-:W0:Y:S04]  /*0960*/  LDS R11, [R0+0x800] ;  /* 0x00080000000b7984 */ /* 0x000e280000000800 */
[----:B------:R-:W1:Y:S04]  /*0970*/  LDS R15, [R0+0x820] ;  /* 0x00082000000f7984 */ /* 0x000e680000000800 */
[----:B------:R-:W2:Y:S04]  /*0980*/  LDS R17, [R0+0x810] ;  /* 0x0008100000117984 */ /* 0x000ea80000000800 */
[----:B------:R-:W3:Y:S01]  /*0990*/  LDS R13, [R0+0x808] ;  /* 0x00080800000d7984 */ /* 0x000ee20000000800 */
[----:B0-----:R-:W-:-:S04]  /*09a0*/  FADD R6, R6, R11 ;  /* 0x0000000b06067221 */ /* 0x001fc80000000000 */
[----:B-1----:R-:W-:-:S04]  /*09b0*/  FADD R6, R6, R15 ;  /* 0x0000000f06067221 */ /* 0x002fc80000000000 */
[----:B--2---:R-:W-:-:S04]  /*09c0*/  FADD R6, R6, R17 ;  /* 0x0000001106067221 */ /* 0x004fc80000000000 */
[----:B---3--:R-:W-:-:S05]  /*09d0*/  FADD R13, R6, R13 ;  /* 0x0000000d060d7221 */ /* 0x008fca0000000000 */
[----:B------:R-:W-:Y:S04]  /*09e0*/  STS [R0+0x800], R13 ;  /* 0x0008000d00007388 */ /* 0x000fe80000000800 */
[----:B------:R-:W0:Y:S02]  /*09f0*/  @!P3 LDS.64 R8, [R9+0x800] ;  /* 0x000800000908b984 */ /* 0x000e240000000a00 */
[----:B0-----:R-:W-:-:S05]  /*0a00*/  @!P3 FADD R8, R8, R9 ;  /* 0x000000090808b221 */ /* 0x001fca0000000000 */
[----:B------:R1:W-:Y:S01]  /*0a10*/  @!P3 STS [UR4+0xc04], R8 ;  /* 0x000c0408ff00b988 */ /* 0x0003e20008000804 */
[----:B------:R-:W-:Y:S01]  /*0a20*/  UIADD3 UR4, UPT, UPT, UR4, 0x8, URZ ;  /* 0x0000000804047890 */ /* 0x000fe2000fffe0ff */
[----:B------:R-:W-:Y:S06]  /*0a30*/  BAR.SYNC.DEFER_BLOCKING 0x0 ;  /* 0x0000000000007b1d */ /* 0x000fec0000010000 */
[----:B------:R-:W-:Y:S05]  /*0a40*/  @P1 BRA `(.L_x_44) ;  /* 0xfffffff8008c1947 */ /* 0x000fea000383ffff */
.L_x_43:
[----:B------:R-:W2:Y:S02]  /*0a50*/  LDC R4, c[0x0][0x3a0] ;  /* 0x0000e800ff047b82 */ /* 0x000ea40000000800 */
[----:B--2---:R-:W-:-:S04]  /*0a60*/  LOP3.LUT R6, R4, 0x1, RZ, 0xc0, !PT ;  /* 0x0000000104067812 */ /* 0x004fc800078ec0ff */
[----:B------:R-:W-:-:S13]  /*0a70*/  ISETP.NE.U32.AND P0, PT, R6, 0x1, PT ;  /* 0x000000010600780c */ /* 0x000fda0003f05070 */
[----:B------:R-:W-:Y:S05]  /*0a80*/  @!P0 BRA `(.L_x_42) ;  /* 0x0000000000c08947 */ /* 0x000fea0003800000 */
[----:B------:R-:W-:Y:S01]  /*0a90*/  LEA R6, R7, R0, 0x2 ;  /* 0x0000000007067211 */ /* 0x000fe200078e10ff */
[----:B------:R-:W2:Y:S01]  /*0aa0*/  LDS R10, [R0+0x400] ;  /* 0x00040000000a7984 */ /* 0x000ea20000000800 */
[C---:B------:R-:W-:Y:S02]  /*0ab0*/  ISETP.GT.U32.AND P0, PT, R3.reuse, 0x7f, PT ;  /* 0x0000007f0300780c */ /* 0x040fe40003f04070 */
[----:B------:R-:W-:Y:S01]  /*0ac0*/  ISETP.GT.U32.AND P1, PT, R3, 0x3f, PT ;  /* 0x0000003f0300780c */ /* 0x000fe20003f24070 */
[----:B------:R-:W3:Y:S04]  /*0ad0*/  LDS R9, [R0] ;  /* 0x0000000000097984 */ /* 0x000ee80000000800 */
[----:B0-----:R-:W0:Y:S04]  /*0ae0*/  LDS R11, [R6+0x400] ;  /* 0x00040000060b7984 */ /* 0x001e280000000800 */
[----:B-1----:R-:W1:Y:S01]  /*0af0*/  LDS R8, [R6] ;  /* 0x0000000006087984 */ /* 0x002e620000000800 */
[----:B--2---:R-:W-:Y:S01]  /*0b00*/  FMUL R10, R5, R10 ;  /* 0x0000000a050a7220 */ /* 0x004fe20000400000 */
[----:B---3--:R-:W-:-:S03]  /*0b10*/  FMUL R9, R2, R9 ;  /* 0x0000000902097220 */ /* 0x008fc60000400000 */
[----:B0-----:R-:W-:-:S04]  /*0b20*/  FMUL R10, R10, R11 ;  /* 0x0000000b0a0a7220 */ /* 0x001fc80000400000 */
[----:B-1----:R-:W-:-:S05]  /*0b30*/  FFMA R9, R9, R8, R10 ;  /* 0x0000000809097223 */ /* 0x002fca000000000a */
[----:B------:R-:W-:Y:S01]  /*0b40*/  STS [R0+0x800], R9 ;  /* 0x0008000900007388 */ /* 0x000fe20000000800 */
[----:B------:R-:W-:Y:S06]  /*0b50*/  BAR.SYNC.DEFER_BLOCKING 0x0 ;  /* 0x0000000000007b1d */ /* 0x000fec0000010000 */
[----:B------:R-:W-:Y:S04]  /*0b60*/  @!P0 LDS R2, [R0+0xa00] ;  /* 0x000a000000028984 */ /* 0x000fe80000000800 */
[----:B------:R-:W0:Y:S02]  /*0b70*/  @!P0 LDS R5, [R0+0x800] ;  /* 0x0008000000058984 */ /* 0x000e240000000800 */
[----:B0-----:R-:W-:-:S05]  /*0b80*/  @!P0 FADD R5, R2, R5 ;  /* 0x0000000502058221 */ /* 0x001fca0000000000 */
[----:B------:R-:W-:Y:S01]  /*0b90*/  @!P0 STS [R0+0x800], R5 ;  /* 0x0008000500008388 */ /* 0x000fe20000000800 */
[----:B------:R-:W-:Y:S01]  /*0ba0*/  BAR.SYNC.DEFER_BLOCKING 0x0 ;  /* 0x0000000000007b1d */ /* 0x000fe20000010000 */
[----:B------:R-:W-:-:S05]  /*0bb0*/  ISETP.GT.U32.AND P0, PT, R3, 0x1f, PT ;  /* 0x0000001f0300780c */ /* 0x000fca0003f04070 */
[----:B------:R-:W-:Y:S04]  /*0bc0*/  @!P1 LDS R2, [R0+0x900] ;  /* 0x0009000000029984 */ /* 0x000fe80000000800 */
[----:B------:R-:W0:Y:S02]  /*0bd0*/  @!P1 LDS R11, [R0+0x800] ;  /* 0x00080000000b9984 */ /* 0x000e240000000800 */
[----:B0-----:R-:W-:-:S05]  /*0be0*/  @!P1 FADD R11, R2, R11 ;  /* 0x0000000b020b9221 */ /* 0x001fca0000000000 */
[----:B------:R-:W-:Y:S01]  /*0bf0*/  @!P1 STS [R0+0x800], R11 ;  /* 0x0008000b00009388 */ /* 0x000fe20000000800 */
[----:B------:R-:W-:Y:S06]  /*0c00*/  BAR.SYNC.DEFER_BLOCKING 0x0 ;  /* 0x0000000000007b1d */ /* 0x000fec0000010000 */
[----:B------:R-:W-:Y:S04]  /*0c10*/  @!P0 LDS R2, [R0+0x880] ;  /* 0x0008800000028984 */ /* 0x000fe80000000800 */
[----:B------:R-:W0:Y:S02]  /*0c20*/  @!P0 LDS R9, [R0+0x800] ;  /* 0x0008000000098984 */ /* 0x000e240000000800 */
[----:B0-----:R-:W-:-:S05]  /*0c30*/  @!P0 FADD R9, R2, R9 ;  /* 0x0000000902098221 */ /* 0x001fca0000000000 */
[----:B------:R-:W-:Y:S01]  /*0c40*/  @!P0 STS [R0+0x800], R9 ;  /* 0x0008000900008388 */ /* 0x000fe20000000800 */
[----:B------:R-:W-:Y:S01]  /*0c50*/  BAR.SYNC.DEFER_BLOCKING 0x0 ;  /* 0x0000000000007b1d */ /* 0x000fe20000010000 */
[----:B------:R-:W-:-:S13]  /*0c60*/  ISETP.NE.AND P0, PT, R3, RZ, PT ;  /* 0x000000ff0300720c */ /* 0x000fda0003f05270 */
[----:B------:R-:W0:Y:S01]  /*0c70*/  @!P0 S2R R6, SR_CgaCtaId ;  /* 0x0000000000068919 */ /* 0x000e220000008800 */
[----:B------:R-:W-:Y:S04]  /*0c80*/  LDS R2, [R0+0x840] ;  /* 0x0008400000027984 */ /* 0x000fe80000000800 */
[----:B------:R-:W1:Y:S04]  /*0c90*/  LDS R5, [R0+0x800] ;  /* 0x0008000000057984 */ /* 0x000e680000000800 */
[----:B------:R-:W2:Y:S04]  /*0ca0*/  LDS R13, [R0+0x820] ;  /* 0x00082000000d7984 */ /* 0x000ea80000000800 */
[----:B------:R-:W3:Y:S04]  /*0cb0*/  LDS R11, [R0+0x810] ;  /* 0x00081000000b7984 */ /* 0x000ee80000000800 */
[----:B------:R-:W4:Y:S01]  /*0cc0*/  LDS R15, [R0+0x808] ;  /* 0x00080800000f7984 */ /* 0x000f220000000800 */
[----:B-1----:R-:W-:Y:S01]  /*0cd0*/  FADD R2, R2, R5 ;  /* 0x0000000502027221 */ /* 0x002fe20000000000 */
[----:B------:R-:W-:-:S03]  /*0ce0*/  @!P0 MOV R5, 0x400 ;  /* 0x0000040000058802 */ /* 0x000fc60000000f00 */
[----:B--2---:R-:W-:Y:S01]  /*0cf0*/  FADD R2, R2, R13 ;  /* 0x0000000d02027221 */ /* 0x004fe20000000000 */
[----:B0-----:R-:W-:-:S03]  /*0d00*/  @!P0 LEA R6, R6, R5, 0x18 ;  /* 0x0000000506068211 */ /* 0x001fc600078ec0ff */
[----:B---3--:R-:W-:Y:S01]  /*0d10*/  FADD R2, R2, R11 ;  /* 0x0000000b02027221 */ /* 0x008fe20000000000 */
[----:B------:R-:W-:-:S03]  /*0d20*/  @!P0 LEA R7, R7, R6, 0x2 ;  /* 0x0000000607078211 */ /* 0x000fc600078e10ff */
[----:B----4-:R-:W-:-:S05]  /*0d30*/  FADD R15, R2, R15 ;  /* 0x0000000f020f7221 */ /* 0x010fca0000000000 */
[----:B------:R-:W-:Y:S04]  /*0d40*/  STS [R0+0x800], R15 ;  /* 0x0008000f00007388 */ /* 0x000fe80000000800 */
[----:B------:R-:W0:Y:S02]  /*0d50*/  @!P0 LDS.64 R8, [R6+0x800] ;  /* 0x0008000006088984 */ /* 0x000e240000000a00 */
[----:B0-----:R-:W-:-:S05]  /*0d60*/  @!P0 FADD R8, R8, R9 ;  /* 0x0000000908088221 */ /* 0x001fca0000000000 */
[----:B------:R2:W-:Y:S01]  /*0d70*/  @!P0 STS [R7+0xc00], R8 ;  /* 0x000c000807008388 */ /* 0x0005e20000000800 */
[----:B------:R-:W-:Y:S06]  /*0d80*/  BAR.SYNC.DEFER_BLOCKING 0x0 ;  /* 0x0000000000007b1d */ /* 0x000fec0000010000 */
.L_x_42:
[----:B------:R-:W-:-:S13]  /*0d90*/  ISETP.GT.AND P0, PT, R3, R4, PT ;  /* 0x000000040300720c */ /* 0x000fda0003f04270 */
[----:B------:R-:W-:Y:S05]  /*0da0*/  @P0 EXIT ;  /* 0x000000000000094d */ /* 0x000fea0003800000 */
[----:B------:R-:W3:Y:S01]  /*0db0*/  S2R R2, SR_CTAID.Y ;  /* 0x0000000000027919 */ /* 0x000ee20000002600 */
[----:B------:R-:W3:Y:S01]  /*0dc0*/  LDC R9, c[0x0][0x370] ;  /* 0x0000dc00ff097b82 */ /* 0x000ee20000000800 */
[----:B------:R-:W4:Y:S07]  /*0dd0*/  LDS R5, [R0+0xc00] ;  /* 0x000c000000057984 */ /* 0x000f2e0000000800 */
[----:B--2---:R-:W2:Y:S01]  /*0de0*/  LDC.64 R6, c[0x0][0x380] ;  /* 0x0000e000ff067b82 */ /* 0x004ea20000000a00 */
[----:B---3--:R-:W-:-:S04]  /*0df0*/  IMAD R9, R2, R9, UR8 ;  /* 0x0000000802097e24 */ /* 0x008fc8000f8e0209 */
[----:B------:R-:W-:-:S05]  /*0e00*/  IMAD R4, R9, R4, R9 ;  /* 0x0000000409047224 */ /* 0x000fca00078e0209 */
[----:B------:R-:W-:-:S05]  /*0e10*/  IADD3 R3, PT, PT, R4, R3, RZ ;  /* 0x0000000304037210 */ /* 0x000fca0007ffe0ff */
[----:B--2---:R-:W-:-:S05]  /*0e20*/  IMAD.WIDE.U32 R2, R3, 0x4, R6 ;  /* 0x0000000403027825 */ /* 0x004fca00078e0006 */
[----:B----4-:R-:W-:Y:S01]  /*0e30*/  STG.E desc[UR6][R2.64], R5 ;  /* 0x0000000502007986 */ /* 0x010fe2000c101906 */
[----:B------:R-:W-:Y:S05]  /*0e40*/  EXIT ;  /* 0x000000000000794d */ /* 0x000fea0003800000 */
.L_x_45:
        /* <DEDUP_REMOVED lines=11> */
.L_x_49:


//--------------------- .nv.shared.cudaEncodeResidual --------------------------
	.section	.nv.shared.cudaEncodeResidual,"aw",@nobits
	.sectionflags	@""
	.align	4
.nv.shared.cudaEncodeResidual:
	.zero		3344


//--------------------- .nv.shared.reserved.0     --------------------------
	.section	.nv.shared.reserved.0,"aw",@nobits
	.weak		__nv_reservedSMEM_offset_0_alias
	.size		__nv_reservedSMEM_offset_0_alias, 0, 64
	.other		__nv_reservedSMEM_offset_0_alias,@"STO_CUDA_RESERVED_SHARED STV_DEFAULT"
__nv_reservedSMEM_offset_0_alias:
	.zero		0
	.zero		64


//--------------------- .nv.shared.cudaComputeLPC --------------------------
	.section	.nv.shared.cudaComputeLPC,"aw",@nobits
	.sectionflags	@""
	.align	4
.nv.shared.cudaComputeLPC:
	.zero		1548


//--------------------- .nv.shared.cudaComputeAutocor --------------------------
	.section	.nv.shared.cudaComputeAutocor,"aw",@nobits
	.sectionflags	@""
	.align	4
.nv.shared.cudaComputeAutocor:
	.zero		4236


//--------------------- .nv.constant0.cudaEncodeResidual --------------------------
	.section	.nv.constant0.cudaEncodeResidual,"a",@progbits
	.sectionflags	@""
	.align	4
.nv.constant0.cudaEncodeResidual:
	.zero		928


//--------------------- .nv.constant0.cudaComputeLPC --------------------------
	.section	.nv.constant0.cudaComputeLPC,"a",@progbits
	.sectionflags	@""
	.align	4
.nv.constant0.cudaComputeLPC:
	.zero		928


//--------------------- .nv.constant0.cudaComputeAutocor --------------------------
	.section	.nv.constant0.cudaComputeAutocor,"a",@progbits
	.sectionflags	@""
	.align	4
.nv.constant0.cudaComputeAutocor:
	.zero		940


//--------------------- SYMBOLS --------------------------

	.type		.nv.reservedSmem.offset0,@object
	.size		.nv.reservedSmem.offset0,0x4
	.type		.nv.reservedSmem.cap,@object
	.size		.nv.reservedSmem.cap,0x4
